	.target	sm_100a

	.elftype	@"ET_EXEC"


//--------------------- .note.nv.tkinfo           --------------------------
	.section	.note.nv.tkinfo,"",@"SHT_NOTE"
	.sectionflags	@"SHF_NOTE_NV_TKINFO"
	.tkinfo
        /*0018*/ 	.word	0x00000081
        /*0030*/ 	.string	""
        /*0030*/ 	.string	"ptxas-blackwell"
        /*0030*/ 	.string	"Cuda compilation tools, release 12.9, V12.9.86"
        /*0030*/ 	.string	"Build cuda_12.9.r12.9/compiler.36037853_0"
        /*0030*/ 	.string	"-v  -suppress-debug-info  -lineinfo  -arch sm_100a "



//--------------------- .note.nv.cuver            --------------------------
	.section	.note.nv.cuver,"",@"SHT_NOTE"
	.sectionflags	@"SHF_NOTE_NV_CUVER"
        /*0018*/ 	.short	0x0001
        /*001a*/ 	.short	0x0064
        /*001c*/ 	.short	0x0001
        /*001e*/ 	.short	0x0000
        /*0020*/ 	.short	0x0001
        /*0022*/ 	.short	0x0000


//--------------------- .nv.info                  --------------------------
	.section	.nv.info,"",@"SHT_CUDA_INFO"
	.align	4


	//----- nvinfo : EIATTR_REGCOUNT
	.align		4
        /*0000*/ 	.byte	0x04, 0x2f
        /*0002*/ 	.short	(.L_4 - .L_3)
	.align		4
.L_3:
        /*0004*/ 	.word	index@(gluon_tcgen05)
        /*0008*/ 	.word	0x00000027


	//----- nvinfo : EIATTR_FRAME_SIZE
	.align		4
.L_4:
        /*000c*/ 	.byte	0x04, 0x11
        /*000e*/ 	.short	(.L_6 - .L_5)
	.align		4
.L_5:
        /*0010*/ 	.word	index@($__internal_2_$__cuda_sm10x_tcgen05_guardrail_trap_unallocated_columns_being_dealloced)
        /*0014*/ 	.word	0x00000000


	//----- nvinfo : EIATTR_FRAME_SIZE
	.align		4
.L_6:
        /*0018*/ 	.byte	0x04, 0x11
        /*001a*/ 	.short	(.L_8 - .L_7)
	.align		4
.L_7:
        /*001c*/ 	.word	index@($__internal_1_$__cuda_sm10x_tcgen05_guardrail_trap_phase_invalid_during_alloc)
        /*0020*/ 	.word	0x00000000


	//----- nvinfo : EIATTR_FRAME_SIZE
	.align		4
.L_8:
        /*0024*/ 	.byte	0x04, 0x11
        /*0026*/ 	.short	(.L_10 - .L_9)
	.align		4
.L_9:
        /*0028*/ 	.word	index@($__internal_0_$__cuda_sm10x_tcgen05_guardrail_trap_col_being_dealloced_not_returned_by_alloc)
        /*002c*/ 	.word	0x00000000


	//----- nvinfo : EIATTR_FRAME_SIZE
	.align		4
.L_10:
        /*0030*/ 	.byte	0x04, 0x11
        /*0032*/ 	.short	(.L_12 - .L_11)
	.align		4
.L_11:
        /*0034*/ 	.word	index@(gluon_tcgen05)
        /*0038*/ 	.word	0x00000000


	//----- nvinfo : EIATTR_MIN_STACK_SIZE
	.align		4
.L_12:
        /*003c*/ 	.byte	0x04, 0x12
        /*003e*/ 	.short	(.L_14 - .L_13)
	.align		4
.L_13:
        /*0040*/ 	.word	index@(gluon_tcgen05)
        /*0044*/ 	.word	0x00000000
.L_14:


//--------------------- .nv.info.gluon_tcgen05    --------------------------
	.section	.nv.info.gluon_tcgen05,"",@"SHT_CUDA_INFO"
	.sectionflags	@""
	.align	4


	//----- nvinfo : EIATTR_CUDA_API_VERSION
	.align		4
        /*0000*/ 	.byte	0x04, 0x37
        /*0002*/ 	.short	(.L_16 - .L_15)
.L_15:
        /*0004*/ 	.word	0x00000081


	//----- nvinfo : EIATTR_KPARAM_INFO
	.align		4
.L_16:
        /*0008*/ 	.byte	0x04, 0x17
        /*000a*/ 	.short	(.L_18 - .L_17)
.L_17:
        /*000c*/ 	.word	0x00000000
        /*0010*/ 	.short	0x000a
        /*0012*/ 	.short	0x0048
        /*0014*/ 	.byte	0x00, 0xf4, 0x21, 0x00


	//----- nvinfo : EIATTR_KPARAM_INFO
	.align		4
.L_18:
        /*0018*/ 	.byte	0x04, 0x17
        /*001a*/ 	.short	(.L_20 - .L_19)
.L_19:
        /*001c*/ 	.word	0x00000000
        /*0020*/ 	.short	0x0009
        /*0022*/ 	.short	0x0040
        /*0024*/ 	.byte	0x00, 0xf4, 0x21, 0x00


	//----- nvinfo : EIATTR_KPARAM_INFO
	.align		4
.L_20:
        /*0028*/ 	.byte	0x04, 0x17
        /*002a*/ 	.short	(.L_22 - .L_21)
.L_21:
        /*002c*/ 	.word	0x00000000
        /*0030*/ 	.short	0x0008
        /*0032*/ 	.short	0x0038
        /*0034*/ 	.byte	0x00, 0xf0, 0x21, 0x00


	//----- nvinfo : EIATTR_KPARAM_INFO
	.align		4
.L_22:
        /*0038*/ 	.byte	0x04, 0x17
        /*003a*/ 	.short	(.L_24 - .L_23)
.L_23:
        /*003c*/ 	.word	0x00000000
        /*0040*/ 	.short	0x0007
        /*0042*/ 	.short	0x0030
        /*0044*/ 	.byte	0x00, 0xf0, 0x21, 0x00


	//----- nvinfo : EIATTR_KPARAM_INFO
	.align		4
.L_24:
        /*0048*/ 	.byte	0x04, 0x17
        /*004a*/ 	.short	(.L_26 - .L_25)
.L_25:
        /*004c*/ 	.word	0x00000000
        /*0050*/ 	.short	0x0006
        /*0052*/ 	.short	0x0028
        /*0054*/ 	.byte	0x00, 0xf0, 0x21, 0x00


	//----- nvinfo : EIATTR_KPARAM_INFO
	.align		4
.L_26:
        /*0058*/ 	.byte	0x04, 0x17
        /*005a*/ 	.short	(.L_28 - .L_27)
.L_27:
        /*005c*/ 	.word	0x00000000
        /*0060*/ 	.short	0x0005
        /*0062*/ 	.short	0x0020
        /*0064*/ 	.byte	0x00, 0xf0, 0x11, 0x00


	//----- nvinfo : EIATTR_KPARAM_INFO
	.align		4
.L_28:
        /*0068*/ 	.byte	0x04, 0x17
        /*006a*/ 	.short	(.L_30 - .L_29)
.L_29:
        /*006c*/ 	.word	0x00000000
        /*0070*/ 	.short	0x0004
        /*0072*/ 	.short	0x001c
        /*0074*/ 	.byte	0x00, 0xf0, 0x11, 0x00


	//----- nvinfo : EIATTR_KPARAM_INFO
	.align		4
.L_30:
        /*0078*/ 	.byte	0x04, 0x17
        /*007a*/ 	.short	(.L_32 - .L_31)
.L_31:
        /*007c*/ 	.word	0x00000000
        /*0080*/ 	.short	0x0003
        /*0082*/ 	.short	0x0018
        /*0084*/ 	.byte	0x00, 0xf0, 0x11, 0x00


	//----- nvinfo : EIATTR_KPARAM_INFO
	.align		4
.L_32:
        /*0088*/ 	.byte	0x04, 0x17
        /*008a*/ 	.short	(.L_34 - .L_33)
.L_33:
        /*008c*/ 	.word	0x00000000
        /*0090*/ 	.short	0x0002
        /*0092*/ 	.short	0x0010
        /*0094*/ 	.byte	0x00, 0xf4, 0x21, 0x00


	//----- nvinfo : EIATTR_KPARAM_INFO
	.align		4
.L_34:
        /*0098*/ 	.byte	0x04, 0x17
        /*009a*/ 	.short	(.L_36 - .L_35)
.L_35:
        /*009c*/ 	.word	0x00000000
        /*00a0*/ 	.short	0x0001
        /*00a2*/ 	.short	0x0008
        /*00a4*/ 	.byte	0x00, 0xf4, 0x21, 0x00


	//----- nvinfo : EIATTR_KPARAM_INFO
	.align		4
.L_36:
        /*00a8*/ 	.byte	0x04, 0x17
        /*00aa*/ 	.short	(.L_38 - .L_37)
.L_37:
        /*00ac*/ 	.word	0x00000000
        /*00b0*/ 	.short	0x0000
        /*00b2*/ 	.short	0x0000
        /*00b4*/ 	.byte	0x00, 0xf4, 0x21, 0x00


	//----- nvinfo : EIATTR_AT_ENTRY_FRAGMENTS
	.align		4
.L_38:
        /*00b8*/ 	.byte	0x04, 0x4f
        /*00ba*/ 	.short	(.L_40 - .L_39)


	//   ....[0]....
.L_39:
        /*00bc*/ 	.word	0x00000004


	//----- nvinfo : EIATTR_RESERVED_SMEM_USED
	.align		4
.L_40:
        /*00c0*/ 	.byte	0x01, 0x41
	.zero		2


	//----- nvinfo : EIATTR_SPARSE_MMA_MASK
	.align		4
        /*00c4*/ 	.byte	0x03, 0x50
        /*00c6*/ 	.short	0x0000


	//----- nvinfo : EIATTR_TCGEN05_1CTA_USED
	.align		4
        /*00c8*/ 	.byte	0x01, 0x51
	.zero		2


	//----- nvinfo : EIATTR_MAXREG_COUNT
	.align		4
        /*00cc*/ 	.byte	0x03, 0x1b
        /*00ce*/ 	.short	0x00ff


	//----- nvinfo : EIATTR_NUM_BARRIERS
	.align		4
        /*00d0*/ 	.byte	0x02, 0x4c
        /*00d2*/ 	.byte	0x01
	.zero		1


	//----- nvinfo : EIATTR_INT_WARP_WIDE_INSTR_OFFSETS
	.align		4
        /*00d4*/ 	.byte	0x04, 0x31
        /*00d6*/ 	.short	(.L_42 - .L_41)


	//   ....[0]....
.L_41:
        /*00d8*/ 	.word	0x00001690


	//   ....[1]....
        /*00dc*/ 	.word	0x000016b0


	//   ....[2]....
        /*00e0*/ 	.word	0x00001740


	//   ....[3]....
        /*00e4*/ 	.word	0x000018f0


	//   ....[4]....
        /*00e8*/ 	.word	0x00001900


	//   ....[5]....
        /*00ec*/ 	.word	0x00001910


	//   ....[6]....
        /*00f0*/ 	.word	0x00001920


	//   ....[7]....
        /*00f4*/ 	.word	0x00001c40


	//   ....[8]....
        /*00f8*/ 	.word	0x00001c50


	//   ....[9]....
        /*00fc*/ 	.word	0x00001dd0


	//   ....[10]....
        /*0100*/ 	.word	0x00001e20


	//   ....[11]....
        /*0104*/ 	.word	0x00001e30


	//   ....[12]....
        /*0108*/ 	.word	0x00001e60


	//   ....[13]....
        /*010c*/ 	.word	0x00002150


	//   ....[14]....
        /*0110*/ 	.word	0x00002160


	//   ....[15]....
        /*0114*/ 	.word	0x00002420


	//   ....[16]....
        /*0118*/ 	.word	0x00002430


	//   ....[17]....
        /*011c*/ 	.word	0x00002770


	//   ....[18]....
        /*0120*/ 	.word	0x000027c0


	//----- nvinfo : EIATTR_COOP_GROUP_MASK_REGIDS
	.align		4
.L_42:
        /*0124*/ 	.byte	0x04, 0x29
        /*0126*/ 	.short	(.L_44 - .L_43)


	//   ....[0]....
.L_43:
        /*0128*/ 	.word	0xffffffff


	//   ....[1]....
        /*012c*/ 	.word	0xffffffff


	//   ....[2]....
        /*0130*/ 	.word	0xffffffff


	//   ....[3]....
        /*0134*/ 	.word	0xffffffff


	//   ....[4]....
        /*0138*/ 	.word	0xffffffff


	//   ....[5]....
        /*013c*/ 	.word	0xffffffff


	//   ....[6]....
        /*0140*/ 	.word	0xffffffff


	//   ....[7]....
        /*0144*/ 	.word	0xffffffff


	//   ....[8]....
        /*0148*/ 	.word	0xffffffff


	//   ....[9]....
        /*014c*/ 	.word	0xffffffff


	//----- nvinfo : EIATTR_COOP_GROUP_INSTR_OFFSETS
	.align		4
.L_44:
        /*0150*/ 	.byte	0x04, 0x28
        /*0152*/ 	.short	(.L_46 - .L_45)


	//   ....[0]....
.L_45:
        /*0154*/ 	.word	0x00000050


	//   ....[1]....
        /*0158*/ 	.word	0x00000310


	//   ....[2]....
        /*015c*/ 	.word	0x000004f0


	//   ....[3]....
        /*0160*/ 	.word	0x00000980


	//   ....[4]....
        /*0164*/ 	.word	0x00000ac0


	//   ....[5]....
        /*0168*/ 	.word	0x00000fa0


	//   ....[6]....
        /*016c*/ 	.word	0x000010e0


	//   ....[7]....
        /*0170*/ 	.word	0x00001530


	//   ....[8]....
        /*0174*/ 	.word	0x00002600


	//   ....[9]....
        /*0178*/ 	.word	0x00002870


	//----- nvinfo : EIATTR_VRC_CTA_INIT_COUNT
	.align		4
.L_46:
        /*017c*/ 	.byte	0x02, 0x4a
        /*017e*/ 	.byte	0x80
	.zero		1


	//----- nvinfo : EIATTR_MBARRIER_INSTR_OFFSETS
	.align		4
        /*0180*/ 	.byte	0x04, 0x39
        /*0182*/ 	.short	(.L_48 - .L_47)


	//   ....[0]....
.L_47:
        /*0184*/ 	.word	0x00001760
        /*0188*/ 	.word	0x000000ff
        /*018c*/ 	.word	0x0000c000
        /*0190*/ 	.short	0x0100
        /*0192*/ 	.byte	0x08
	.zero		1


	//   ....[1]....
        /*0194*/ 	.word	0x00001770
        /*0198*/ 	.word	0x000000ff
        /*019c*/ 	.word	0x0000c010
        /*01a0*/ 	.short	0x0100
        /*01a2*/ 	.byte	0x08
	.zero		1


	//   ....[2]....
        /*01a4*/ 	.word	0x00001820
        /*01a8*/ 	.word	0x000000ff
        /*01ac*/ 	.word	0x0000c008
        /*01b0*/ 	.short	0x0100
        /*01b2*/ 	.byte	0x08
	.zero		1


	//   ....[3]....
        /*01b4*/ 	.word	0x00001830
        /*01b8*/ 	.word	0x000000ff
        /*01bc*/ 	.word	0x0000c018
        /*01c0*/ 	.short	0x0100
        /*01c2*/ 	.byte	0x08
	.zero		1


	//   ....[4]....
        /*01c4*/ 	.word	0x00001a00
        /*01c8*/ 	.word	0x000000ff
        /*01cc*/ 	.word	0x0000c000
        /*01d0*/ 	.short	0x010a
        /*01d2*/ 	.byte	0x08
	.zero		1


	//   ....[5]....
        /*01d4*/ 	.word	0x00001ca0
        /*01d8*/ 	.word	0x000000ff
        /*01dc*/ 	.word	0x0000c010
        /*01e0*/ 	.short	0x010a
        /*01e2*/ 	.byte	0x08
	.zero		1


	//   ....[6]....
        /*01e4*/ 	.word	0x00001ed0
        /*01e8*/ 	.word	0x000000ff
        /*01ec*/ 	.word	0x0000c000
        /*01f0*/ 	.short	0x010a
        /*01f2*/ 	.byte	0x1c
	.zero		1


	//   ....[7]....
        /*01f4*/ 	.word	0x000021a0
        /*01f8*/ 	.word	0x000000ff
        /*01fc*/ 	.word	0x0000c010
        /*0200*/ 	.short	0x010a
        /*0202*/ 	.byte	0x1c
	.zero		1


	//   ....[8]....
        /*0204*/ 	.word	0x00002270
        /*0208*/ 	.word	0x000000ff
        /*020c*/ 	.word	0x0000c000
        /*0210*/ 	.short	0x0108
        /*0212*/ 	.byte	0x08
	.zero		1


	//   ....[9]....
        /*0214*/ 	.word	0x00002280
        /*0218*/ 	.word	0x000000ff
        /*021c*/ 	.word	0x0000c010
        /*0220*/ 	.short	0x0108
        /*0222*/ 	.byte	0x08
	.zero		1


	//   ....[10]....
        /*0224*/ 	.word	0x000022d0
        /*0228*/ 	.word	0x000000ff
        /*022c*/ 	.word	0x0000c008
        /*0230*/ 	.short	0x0108
        /*0232*/ 	.byte	0x08
	.zero		1


	//   ....[11]....
        /*0234*/ 	.word	0x000022e0
        /*0238*/ 	.word	0x000000ff
        /*023c*/ 	.word	0x0000c018
        /*0240*/ 	.short	0x0108
        /*0242*/ 	.byte	0x08
	.zero		1


	//   ....[12]....
        /*0244*/ 	.word	0x00002890
        /*0248*/ 	.word	0x000000ff
        /*024c*/ 	.word	0x0000c000
        /*0250*/ 	.short	0x010a
        /*0252*/ 	.byte	0x08
	.zero		1


	//   ....[13]....
        /*0254*/ 	.word	0x000028c0
        /*0258*/ 	.word	0x000000ff
        /*025c*/ 	.word	0x0000c010
        /*0260*/ 	.short	0x010a
        /*0262*/ 	.byte	0x08
	.zero		1


	//   ....[14]....
        /*0264*/ 	.word	0x000028f0
        /*0268*/ 	.word	0x000000ff
        /*026c*/ 	.word	0x0000c000
        /*0270*/ 	.short	0x010a
        /*0272*/ 	.byte	0x1c
	.zero		1


	//   ....[15]....
        /*0274*/ 	.word	0x00002920
        /*0278*/ 	.word	0x000000ff
        /*027c*/ 	.word	0x0000c010
        /*0280*/ 	.short	0x010a
        /*0282*/ 	.byte	0x1c
	.zero		1


	//----- nvinfo : EIATTR_NUM_MBARRIERS
	.align		4
.L_48:
        /*0284*/ 	.byte	0x03, 0x38
        /*0286*/ 	.short	0x0004


	//----- nvinfo : EIATTR_EXIT_INSTR_OFFSETS
	.align		4
        /*0288*/ 	.byte	0x04, 0x1c
        /*028a*/ 	.short	(.L_50 - .L_49)


	//   ....[0]....
.L_49:
        /*028c*/ 	.word	0x00002880


	//----- nvinfo : EIATTR_REQNTID
	.align		4
.L_50:
        /*0290*/ 	.byte	0x04, 0x10
        /*0292*/ 	.short	(.L_52 - .L_51)
.L_51:
        /*0294*/ 	.word	0x00000100
        /*0298*/ 	.word	0x00000001
        /*029c*/ 	.word	0x00000001


	//----- nvinfo : EIATTR_CRS_STACK_SIZE
	.align		4
.L_52:
        /*02a0*/ 	.byte	0x04, 0x1e
        /*02a2*/ 	.short	(.L_54 - .L_53)
.L_53:
        /*02a4*/ 	.word	0x00000000


	//----- nvinfo : EIATTR_CBANK_PARAM_SIZE
	.align		4
.L_54:
        /*02a8*/ 	.byte	0x03, 0x19
        /*02aa*/ 	.short	0x0050


	//----- nvinfo : EIATTR_PARAM_CBANK
	.align		4
        /*02ac*/ 	.byte	0x04, 0x0a
        /*02ae*/ 	.short	(.L_56 - .L_55)
	.align		4
.L_55:
        /*02b0*/ 	.word	index@(.nv.constant0.gluon_tcgen05)
        /*02b4*/ 	.short	0x0380
        /*02b6*/ 	.short	0x0050


	//----- nvinfo : EIATTR_SW_WAR
	.align		4
.L_56:
        /*02b8*/ 	.byte	0x04, 0x36
        /*02ba*/ 	.short	(.L_58 - .L_57)
.L_57:
        /*02bc*/ 	.word	0x00000008
.L_58:


//--------------------- .nv.compat                --------------------------
	.section	.nv.compat,"",@"SHT_CUDA_COMPAT_INFO"
	.align	4
        /*0000*/ 	.byte	0x02, 0x02, 0x02, 0x00, 0x02, 0x05, 0x05, 0x00, 0x02, 0x03, 0x03, 0x00, 0x02, 0x06, 0x01, 0x00


//--------------------- .nv.callgraph             --------------------------
	.section	.nv.callgraph,"",@"SHT_CUDA_CALLGRAPH"
	.align	4
	.sectionentsize	8
	.align		4
        /*0000*/ 	.word	0x00000000
	.align		4
        /*0004*/ 	.word	0xffffffff
	.align		4
        /*0008*/ 	.word	0x00000000
	.align		4
        /*000c*/ 	.word	0xfffffffe
	.align		4
        /*0010*/ 	.word	0x00000000
	.align		4
        /*0014*/ 	.word	0xfffffffd
	.align		4
        /*0018*/ 	.word	0x00000000
	.align		4
        /*001c*/ 	.word	0xfffffffc


//--------------------- .text.gluon_tcgen05       --------------------------
	.section	.text.gluon_tcgen05,"ax",@progbits
	.align	128
        .global         gluon_tcgen05
        .type           gluon_tcgen05,@function
        .size           gluon_tcgen05,(.L_x_78 - gluon_tcgen05)
        .other          gluon_tcgen05,@"STO_CUDA_ENTRY STV_DEFAULT"
gluon_tcgen05:
.text.gluon_tcgen05:
[----:B------:R-:W1:Y:S01]  /*0000*/  LDC R1, c[0x0][0x37c] ;  /* 0x0000df00ff017b82 */ /* 0x000e620000000800 */
[----:B------:R-:W2:Y:S02]  /*0010*/  S2R R0, SR_TID.X ;  /* 0x0000000000007919 */ /* 0x000ea40000002100 */
[----:B--2---:R-:W-:-:S13]  /*0020*/  ISETP.GE.U32.AND P2, PT, R0, 0x20, PT ;  /* 0x000000200000780c */ /* 0x004fda0003f46070 */
[----:B------:R-:W-:Y:S05]  /*0030*/  @P2 BRA `(.L_x_0) ;  /* 0x0000000000b82947 */ /* 0x000fea0003800000 */
[----:B------:R-:W2:Y:S01]  /*0040*/  S2UR UR6, SR_CgaCtaId ;  /* 0x00000000000679c3 */ /* 0x000ea20000008800 */
[----:B------:R-:W-:Y:S01]  /*0050*/  NOP ;  /* 0x0000000000007918 */ /* 0x000fe20000000000 */
[----:B------:R-:W-:Y:S02]  /*0060*/  UMOV UR4, 0x40 ;  /* 0x0000004000047882 */ /* 0x000fe40000000000 */
[----:B--2---:R-:W-:-:S09]  /*0070*/  ULEA UR4, UR6, UR4, 0x18 ;  /* 0x0000000406047291 */ /* 0x004fd2000f8ec0ff */
[----:B------:R-:W2:Y:S01]  /*0080*/  LDS.U8 R2, [UR4] ;  /* 0x00000004ff027984 */ /* 0x000ea20008000000 */
[----:B------:R-:W-:Y:S02]  /*0090*/  UMOV UR4, 0x400 ;  /* 0x0000040000047882 */ /* 0x000fe40000000000 */
[----:B------:R-:W-:Y:S01]  /*00a0*/  ULEA UR4, UR6, UR4, 0x18 ;  /* 0x0000000406047291 */ /* 0x000fe2000f8ec0ff */
[----:B--2---:R-:W-:-:S13]  /*00b0*/  ISETP.NE.AND P0, PT, R2, RZ, PT ;  /* 0x000000ff0200720c */ /* 0x004fda0003f05270 */
[----:B------:R-:W-:Y:S05]  /*00c0*/  @P0 BRA `(.L_x_1) ;  /* 0x00000000007c0947 */ /* 0x000fea0003800000 */
[----:B------:R-:W-:-:S13]  /*00d0*/  ELECT P0, URZ, PT ;  /* 0x0000000000ff782f */ /* 0x000fda0003800000 */
[----:B------:R-:W-:Y:S05]  /*00e0*/  @!P0 BRA `(.L_x_2) ;  /* 0x0000000000848947 */ /* 0x000fea0003800000 */
[----:B------:R-:W-:Y:S01]  /*00f0*/  UMOV UR5, 0x2 ;  /* 0x0000000200057882 */ /* 0x000fe20000000000 */
[----:B------:R-:W-:Y:S02]  /*0100*/  IMAD.MOV.U32 R5, RZ, RZ, 0x1 ;  /* 0x00000001ff057424 */ /* 0x000fe400078e00ff */
[----:B------:R-:W-:Y:S02]  /*0110*/  IMAD.MOV.U32 R3, RZ, RZ, 0x3 ;  /* 0x00000003ff037424 */ /* 0x000fe400078e00ff */
[----:B------:R-:W-:Y:S04]  /*0120*/  DEPBAR.LE SB2, 0x36 ;  /* 0x0000ad800000791a */ /* 0x000fe80000000000 */
[----:B------:R-:W2:Y:S02]  /*0130*/  UTCATOMSWS.FIND_AND_SET.ALIGN UP0, UR5, UR5 ;  /* 0x00000005000575e3 */ /* 0x000ea40008000800 */
[----:B--2---:R-:W-:-:S04]  /*0140*/  PLOP3.LUT P0, PT, PT, PT, UP0, 0x80, 0x8 ;  /* 0x000000000008781c */ /* 0x004fc80003f0f008 */
[----:B------:R-:W-:-:S04]  /*0150*/  SEL R2, RZ, 0xffffffff, !P0 ;  /* 0xffffffffff027807 */ /* 0x000fc80004000000 */
[----:B------:R-:W-:Y:S01]  /*0160*/  ISETP.NE.AND P0, PT, R2, RZ, PT ;  /* 0x000000ff0200720c */ /* 0x000fe20003f05270 */
[----:B------:R-:W-:-:S12]  /*0170*/  IMAD.U32 R2, RZ, RZ, UR5 ;  /* 0x00000005ff027e24 */ /* 0x000fd8000f8e00ff */
[----:B------:R-:W-:Y:S05]  /*0180*/  @P0 BRA `(.L_x_3) ;  /* 0x0000000000240947 */ /* 0x000fea0003800000 */
.L_x_4:
[----:B------:R-:W-:Y:S05]  /*0190*/  NANOSLEEP 0x64 ;  /* 0x000000640000795d */ /* 0x000fea0003800000 */
[----:B------:R-:W-:-:S05]  /*01a0*/  UMOV UR5, 0x2 ;  /* 0x0000000200057882 */ /* 0x000fca0000000000 */
[----:B------:R-:W-:Y:S04]  /*01b0*/  DEPBAR.LE SB2, 0x36 ;  /* 0x0000ad800000791a */ /* 0x000fe80000000000 */
[----:B------:R-:W2:Y:S02]  /*01c0*/  UTCATOMSWS.FIND_AND_SET.ALIGN UP0, UR5, UR5 ;  /* 0x00000005000575e3 */ /* 0x000ea40008000800 */
[----:B--2---:R-:W-:-:S04]  /*01d0*/  PLOP3.LUT P0, PT, PT, PT, UP0, 0x80, 0x8 ;  /* 0x000000000008781c */ /* 0x004fc80003f0f008 */
[----:B------:R-:W-:-:S04]  /*01e0*/  SEL R2, RZ, 0xffffffff, !P0 ;  /* 0xffffffffff027807 */ /* 0x000fc80004000000 */
[----:B------:R-:W-:Y:S01]  /*01f0*/  ISETP.NE.AND P0, PT, R2, RZ, PT ;  /* 0x000000ff0200720c */ /* 0x000fe20003f05270 */
[----:B------:R-:W-:-:S12]  /*0200*/  IMAD.U32 R2, RZ, RZ, UR5 ;  /* 0x00000005ff027e24 */ /* 0x000fd8000f8e00ff */
[----:B------:R-:W-:Y:S05]  /*0210*/  @!P0 BRA `(.L_x_4) ;  /* 0xfffffffc00dc8947 */ /* 0x000fea000383ffff */
.L_x_3:
[C---:B------:R-:W-:Y:S01]  /*0220*/  VIADD R4, R2.reuse, 0x10 ;  /* 0x0000001002047836 */ /* 0x040fe20000000000 */
[----:B------:R-:W-:Y:S01]  /*0230*/  UMOV UR5, 0x50 ;  /* 0x0000005000057882 */ /* 0x000fe20000000000 */
[----:B------:R-:W-:Y:S01]  /*0240*/  SHF.L.U32 R3, R3, R2, RZ ;  /* 0x0000000203037219 */ /* 0x000fe200000006ff */
[----:B------:R-:W-:Y:S01]  /*0250*/  ULEA UR5, UR6, UR5, 0x18 ;  /* 0x0000000506057291 */ /* 0x000fe2000f8ec0ff */
[----:B------:R-:W-:Y:S01]  /*0260*/  IMAD.SHL.U32 R2, R2, 0x20, RZ ;  /* 0x0000002002027824 */ /* 0x000fe200078e00ff */
[----:B------:R-:W-:-:S04]  /*0270*/  SHF.L.U32 R4, R5, R4, RZ ;  /* 0x0000000405047219 */ /* 0x000fc800000006ff */
[----:B------:R-:W-:-:S05]  /*0280*/  LOP3.LUT R3, R4, R3, RZ, 0xfc, !PT ;  /* 0x0000000304037212 */ /* 0x000fca00078efcff */
[----:B------:R2:W-:Y:S04]  /*0290*/  ATOMS.OR RZ, [UR5], R3 ;  /* 0x00000003ffff798c */ /* 0x0005e8000b000005 */
[----:B------:R2:W-:Y:S01]  /*02a0*/  STS [UR4], R2 ;  /* 0x00000002ff007988 */ /* 0x0005e20008000804 */
[----:B------:R-:W-:Y:S05]  /*02b0*/  BRA `(.L_x_2) ;  /* 0x0000000000107947 */ /* 0x000fea0003800000 */
.L_x_1:
[----:B------:R-:W-:Y:S01]  /*02c0*/  IMAD.MOV.U32 R3, RZ, RZ, -0x1 ;  /* 0xffffffffff037424 */ /* 0x000fe200078e00ff */
[----:B------:R-:W-:-:S04]  /*02d0*/  MOV R2, 0x300 ;  /* 0x0000030000027802 */ /* 0x000fc80000000f00 */
[----:B------:R2:W-:Y:S03]  /*02e0*/  STS [UR4], R3 ;  /* 0x00000003ff007988 */ /* 0x0005e60008000804 */
[----:B-12---:R-:W-:Y:S05]  /*02f0*/  CALL.REL.NOINC `($__internal_1_$__cuda_sm10x_tcgen05_guardrail_trap_phase_invalid_during_alloc) ;  /* 0x0000002400a07944 */ /* 0x006fea0003c00000 */
.L_x_2:
[----:B------:R-:W-:Y:S05]  /*0300*/  WARPSYNC.ALL ;  /* 0x0000000000007948 */ /* 0x000fea0003800000 */
[----:B------:R-:W-:Y:S01]  /*0310*/  NOP ;  /* 0x0000000000007918 */ /* 0x000fe20000000000 */
.L_x_0:
[----:B------:R-:W3:Y:S08]  /*0320*/  S2UR UR4, SR_CgaCtaId ;  /* 0x00000000000479c3 */ /* 0x000ef00000008800 */
[----:B------:R-:W-:Y:S01]  /*0330*/  BAR.SYNC.DEFER_BLOCKING 0x0 ;  /* 0x0000000000007b1d */ /* 0x000fe20000010000 */
[----:B------:R-:W-:-:S05]  /*0340*/  LOP3.LUT R36, R0, 0xff, RZ, 0xc0, !PT ;  /* 0x000000ff00247812 */ /* 0x000fca00078ec0ff */
[----:B------:R-:W-:Y:S02]  /*0350*/  UMOV UR8, 0x400 ;  /* 0x0000040000087882 */ /* 0x000fe40000000000 */
[----:B------:R-:W4:Y:S08]  /*0360*/  LDC R7, c[0x0][0x3a0] ;  /* 0x0000e800ff077b82 */ /* 0x000f300000000800 */
[----:B------:R-:W5:Y:S01]  /*0370*/  S2UR UR9, SR_CTAID.Y ;  /* 0x00000000000979c3 */ /* 0x000f620000002600 */
[----:B---3--:R-:W-:-:S09]  /*0380*/  ULEA UR8, UR4, UR8, 0x18 ;  /* 0x0000000804087291 */ /* 0x008fd2000f8ec0ff */
[----:B------:R-:W3:Y:S01]  /*0390*/  LDS R4, [UR8] ;  /* 0x00000008ff047984 */ /* 0x000ee20008000800 */
[----:B------:R-:W-:Y:S06]  /*03a0*/  BAR.SYNC.DEFER_BLOCKING 0x0 ;  /* 0x0000000000007b1d */ /* 0x000fec0000010000 */
[----:B------:R-:W-:Y:S05]  /*03b0*/  @P2 BRA `(.L_x_5) ;  /* 0x0000000000182947 */ /* 0x000fea0003800000 */
[----:B------:R-:W-:Y:S01]  /*03c0*/  ELECT P0, URZ, PT ;  /* 0x0000000000ff782f */ /* 0x000fe20003800000 */
[----:B--2---:R-:W-:Y:S01]  /*03d0*/  IMAD.MOV.U32 R2, RZ, RZ, 0x1 ;  /* 0x00000001ff027424 */ /* 0x004fe200078e00ff */
[----:B------:R-:W-:Y:S01]  /*03e0*/  UMOV UR5, 0x40 ;  /* 0x0000004000057882 */ /* 0x000fe20000000000 */
[----:B------:R-:W-:Y:S01]  /*03f0*/  UVIRTCOUNT.DEALLOC.SMPOOL 0x80 ;  /* 0x000000800000784c */ /* 0x000fe20000000000 */
[----:B------:R-:W-:-:S09]  /*0400*/  ULEA UR5, UR4, UR5, 0x18 ;  /* 0x0000000504057291 */ /* 0x000fd2000f8ec0ff */
[----:B------:R2:W-:Y:S03]  /*0410*/  @P0 STS.U8 [UR5], R2 ;  /* 0x00000002ff000988 */ /* 0x0005e60008000005 */
.L_x_5:
[----:B------:R-:W2:Y:S01]  /*0420*/  S2UR UR4, SR_CTAID.Z ;  /* 0x00000000000479c3 */ /* 0x000ea20000002700 */
[----:B------:R-:W5:Y:S01]  /*0430*/  LDCU UR5, c[0x0][0x370] ;  /* 0x00006e00ff0577ac */ /* 0x000f620008000800 */
[C---:B------:R-:W-:Y:S01]  /*0440*/  ISETP.GE.U32.AND P0, PT, R36.reuse, 0x20, PT ;  /* 0x000000202400780c */ /* 0x040fe20003f06070 */
[----:B----4-:R-:W-:Y:S01]  /*0450*/  VIADD R6, R7, 0xffffffff ;  /* 0xffffffff07067836 */ /* 0x010fe20000000000 */
[C---:B------:R-:W-:Y:S01]  /*0460*/  ISETP.NE.U32.AND P3, PT, R36.reuse, RZ, PT ;  /* 0x000000ff2400720c */ /* 0x040fe20003f65070 */
[----:B------:R-:W2:Y:S02]  /*0470*/  LDCU UR6, c[0x0][0x374] ;  /* 0x00006e80ff0677ac */ /* 0x000ea40008000800 */
[----:B--2---:R-:W-:Y:S01]  /*0480*/  LEA R3, R36, UR8, 0x2 ;  /* 0x0000000824037c11 */ /* 0x004fe2000f8e10ff */
[----:B------:R-:W-:Y:S01]  /*0490*/  BSSY.RECONVERGENT B0, `(.L_x_6) ;  /* 0x0000015000007945 */ /* 0x000fe20003800200 */
[----:B------:R-:W5:Y:S01]  /*04a0*/  S2UR UR7, SR_CTAID.X ;  /* 0x00000000000779c3 */ /* 0x000f620000002500 */
[----:B------:R-:W2:Y:S01]  /*04b0*/  LDCU.64 UR20, c[0x0][0x3c0] ;  /* 0x00007800ff1477ac */ /* 0x000ea20008000a00 */
[----:B---3--:R-:W-:-:S04]  /*04c0*/  R2UR UR23, R4 ;  /* 0x00000000041772ca */ /* 0x008fc800000e0000 */
[----:B------:R3:W-:Y:S02]  /*04d0*/  @!P0 STS [R3], RZ ;  /* 0x000000ff03008388 */ /* 0x0007e40000000800 */
[----:B------:R-:W4:Y:S01]  /*04e0*/  LDC R2, c[0x0][0x398] ;  /* 0x0000e600ff027b82 */ /* 0x000f220000000800 */
[----:B------:R-:W-:Y:S01]  /*04f0*/  NOP ;  /* 0x0000000000007918 */ /* 0x000fe20000000000 */
[----:B------:R3:W-:Y:S01]  /*0500*/  @!P3 STS [UR8+0x20], R6 ;  /* 0x00002006ff00b988 */ /* 0x0007e20008000808 */
[----:B-----5:R-:W-:-:S04]  /*0510*/  UIMAD UR4, UR4, UR6, UR9 ;  /* 0x00000006040472a4 */ /* 0x020fc8000f8e0209 */
[----:B------:R-:W-:-:S04]  /*0520*/  UIMAD UR4, UR4, UR5, UR7 ;  /* 0x00000005040472a4 */ /* 0x000fc8000f8e0207 */
[----:B------:R-:W-:-:S04]  /*0530*/  UIMAD UR4, UR4, 0x180, URZ ;  /* 0x00000180040478a4 */ /* 0x000fc8000f8e02ff */
[----:B--2---:R-:W-:Y:S01]  /*0540*/  UIADD3 UR24, UP0, UPT, UR4, UR20, URZ ;  /* 0x0000001404187290 */ /* 0x004fe2000ff1e0ff */
[----:B----4-:R-:W-:-:S03]  /*0550*/  VIADD R2, R2, 0xffffffff ;  /* 0xffffffff02027836 */ /* 0x010fc60000000000 */
[----:B------:R-:W-:Y:S01]  /*0560*/  ULEA.HI.X.SX32 UR25, UR4, UR21, 0x1, UP0 ;  /* 0x0000001504197291 */ /* 0x000fe200080f0eff */
[----:B---3--:R-:W-:Y:S11]  /*0570*/  @P3 BRA `(.L_x_7) ;  /* 0x0000000000183947 */ /* 0x008ff60003800000 */
[----:B------:R-:W2:Y:S01]  /*0580*/  LDS R4, [UR8+0x8] ;  /* 0x00000808ff047984 */ /* 0x000ea20008000800 */
[----:B------:R-:W3:Y:S01]  /*0590*/  LDC.64 R8, c[0x0][0x380] ;  /* 0x0000e000ff087b82 */ /* 0x000ee20000000a00 */
[----:B------:R-:W-:Y:S02]  /*05a0*/  IMAD.MOV.U32 R5, RZ, RZ, 0x70 ;  /* 0x00000070ff057424 */ /* 0x000fe400078e00ff */
[----:B---3--:R3:W-:Y:S03]  /*05b0*/  STS.64 [UR8], R8 ;  /* 0x00000008ff007988 */ /* 0x0087e60008000a08 */
[----:B--2---:R-:W-:-:S05]  /*05c0*/  LOP3.LUT R4, R4, 0x10, R5, 0xd8, !PT ;  /* 0x0000001004047812 */ /* 0x004fca00078ed805 */
[----:B------:R3:W-:Y:S02]  /*05d0*/  STS [UR8+0x8], R4 ;  /* 0x00000804ff007988 */ /* 0x0007e40008000808 */
.L_x_7:
[----:B------:R-:W-:Y:S05]  /*05e0*/  BSYNC.RECONVERGENT B0 ;  /* 0x0000000000007941 */ /* 0x000fea0003800200 */
.L_x_6:
[----:B------:R-:W-:Y:S04]  /*05f0*/  BSSY.RECONVERGENT B0, `(.L_x_8) ;  /* 0x000000a000007945 */ /* 0x000fe80003800200 */
[----:B------:R-:W-:Y:S05]  /*0600*/  @P3 BRA `(.L_x_9) ;  /* 0x0000000000203947 */ /* 0x000fea0003800000 */
[----:B---3--:R-:W2:Y:S01]  /*0610*/  LDS R4, [UR8+0x34] ;  /* 0x00003408ff047984 */ /* 0x008ea20008000800 */
[----:B------:R-:W-:Y:S02]  /*0620*/  IMAD.MOV.U32 R5, RZ, RZ, 0x7f000000 ;  /* 0x7f000000ff057424 */ /* 0x000fe400078e00ff */
[----:B------:R-:W-:Y:S01]  /*0630*/  @!P3 IMAD.MOV.U32 R8, RZ, RZ, 0x7f ;  /* 0x0000007fff08b424 */ /* 0x000fe200078e00ff */
[----:B------:R-:W3:Y:S02]  /*0640*/  @!P3 LDS R9, [UR8+0x38] ;  /* 0x00003808ff09b984 */ /* 0x000ee40008000800 */
[----:B--2---:R-:W-:Y:S02]  /*0650*/  LOP3.LUT R4, R4, 0xff000000, R5, 0xb8, !PT ;  /* 0xff00000004047812 */ /* 0x004fe400078eb805 */
[----:B---3--:R-:W-:-:S03]  /*0660*/  @!P3 LOP3.LUT R5, R9, 0xff, R8, 0xb8, !PT ;  /* 0x000000ff0905b812 */ /* 0x008fc600078eb808 */
[----:B------:R2:W-:Y:S04]  /*0670*/  STS [UR8+0x34], R4 ;  /* 0x00003404ff007988 */ /* 0x0005e80008000808 */
[----:B------:R2:W-:Y:S02]  /*0680*/  @!P3 STS [UR8+0x38], R5 ;  /* 0x00003805ff00b988 */ /* 0x0005e40008000808 */
.L_x_9:
[----:B------:R-:W-:Y:S05]  /*0690*/  BSYNC.RECONVERGENT B0 ;  /* 0x0000000000007941 */ /* 0x000fea0003800200 */
.L_x_8:
[----:B------:R-:W-:Y:S04]  /*06a0*/  BSSY.RECONVERGENT B0, `(.L_x_10) ;  /* 0x000000a000007945 */ /* 0x000fe80003800200 */
[----:B------:R-:W-:Y:S05]  /*06b0*/  @P3 BRA `(.L_x_11) ;  /* 0x0000000000203947 */ /* 0x000fea0003800000 */
[----:B--23--:R-:W2:Y:S01]  /*06c0*/  LDS R4, [UR8+0x1c] ;  /* 0x00001c08ff047984 */ /* 0x00cea20008000800 */
[----:B------:R-:W3:Y:S03]  /*06d0*/  LDC.64 R10, c[0x0][0x3a8] ;  /* 0x0000ea00ff0a7b82 */ /* 0x000ee60000000a00 */
[----:B------:R4:W-:Y:S01]  /*06e0*/  STS [UR8+0x24], R2 ;  /* 0x00002402ff007988 */ /* 0x0009e20008000808 */
[--C-:B---3--:R-:W-:Y:S02]  /*06f0*/  SHF.R.U32.HI R9, RZ, 0x4, R11.reuse ;  /* 0x00000004ff097819 */ /* 0x108fe4000001160b */
[----:B------:R-:W-:-:S05]  /*0700*/  SHF.R.U64 R5, R10, 0x4, R11 ;  /* 0x000000040a057819 */ /* 0x000fca000000120b */
[----:B------:R4:W-:Y:S01]  /*0710*/  STS [UR8+0xc], R5 ;  /* 0x00000c05ff007988 */ /* 0x0009e20008000808 */
[----:B--2---:R-:W-:-:S05]  /*0720*/  LOP3.LUT R4, R4, 0xf, R9, 0xb8, !PT ;  /* 0x0000000f04047812 */ /* 0x004fca00078eb809 */
[----:B------:R4:W-:Y:S02]  /*0730*/  STS [UR8+0x1c], R4 ;  /* 0x00001c04ff007988 */ /* 0x0009e40008000808 */
.L_x_11:
[----:B------:R-:W-:Y:S05]  /*0740*/  BSYNC.RECONVERGENT B0 ;  /* 0x0000000000007941 */ /* 0x000fea0003800200 */
.L_x_10:
[----:B------:R-:W-:Y:S04]  /*0750*/  BSSY.RECONVERGENT B1, `(.L_x_12) ;  /* 0x000001d000017945 */ /* 0x000fe80003800200 */
[----:B------:R-:W-:Y:S04]  /*0760*/  BSSY.RELIABLE B0, `(.L_x_13) ;  /* 0x0000018000007945 */ /* 0x000fe80003800100 */
[----:B------:R-:W-:Y:S05]  /*0770*/  @P3 BRA `(.L_x_14) ;  /* 0x00000000001c3947 */ /* 0x000fea0003800000 */
[----:B--234-:R-:W2:Y:S02]  /*0780*/  LDS R4, [UR8+0x34] ;  /* 0x00003408ff047984 */ /* 0x01cea40008000800 */
[----:B--2---:R-:W-:-:S05]  /*0790*/  LOP3.LUT R4, R4, 0x7, RZ, 0xb8, !PT ;  /* 0x0000000704047812 */ /* 0x004fca00078eb8ff */
[----:B------:R2:W-:Y:S01]  /*07a0*/  STS [UR8+0x34], R4 ;  /* 0x00003404ff007988 */ /* 0x0005e20008000808 */
[----:B------:R-:W-:Y:S05]  /*07b0*/  @P3 BRA `(.L_x_15) ;  /* 0x00000000001c3947 */ /* 0x000fea0003800000 */
[----:B--2---:R-:W2:Y:S02]  /*07c0*/  LDS R4, [UR8+0x34] ;  /* 0x00003408ff047984 */ /* 0x004ea40008000800 */
[----:B--2---:R-:W-:-:S05]  /*07d0*/  LOP3.LUT R4, R4, 0x38, RZ, 0xb8, !PT ;  /* 0x0000003804047812 */ /* 0x004fca00078eb8ff */
[----:B------:R5:W-:Y:S02]  /*07e0*/  STS [UR8+0x34], R4 ;  /* 0x00003404ff007988 */ /* 0x000be40008000808 */
.L_x_14:
[----:B------:R-:W-:Y:S05]  /*07f0*/  @P3 BRA `(.L_x_16) ;  /* 0x00000000001c3947 */ /* 0x000fea0003800000 */
[----:B--2345:R-:W2:Y:S02]  /*0800*/  LDS R4, [UR8+0x8] ;  /* 0x00000808ff047984 */ /* 0x03cea40008000800 */
[----:B--2---:R-:W-:-:S05]  /*0810*/  LOP3.LUT R4, R4, 0x780, RZ, 0xb8, !PT ;  /* 0x0000078004047812 */ /* 0x004fca00078eb8ff */
[----:B------:R3:W-:Y:S02]  /*0820*/  STS [UR8+0x8], R4 ;  /* 0x00000804ff007988 */ /* 0x0007e40008000808 */
.L_x_15:
[----:B------:R-:W-:Y:S05]  /*0830*/  @P3 BRA `(.L_x_17) ;  /* 0x0000000000283947 */ /* 0x000fea0003800000 */
[----:B--23--:R-:W2:Y:S02]  /*0840*/  LDS R4, [UR8+0x8] ;  /* 0x00000808ff047984 */ /* 0x00cea40008000800 */
[----:B--2---:R-:W-:-:S05]  /*0850*/  LOP3.LUT R4, R4, 0x1800, RZ, 0xb8, !PT ;  /* 0x0000180004047812 */ /* 0x004fca00078eb8ff */
[----:B------:R2:W-:Y:S02]  /*0860*/  STS [UR8+0x8], R4 ;  /* 0x00000804ff007988 */ /* 0x0005e40008000808 */
.L_x_16:
[----:B------:R-:W-:Y:S05]  /*0870*/  @P3 BREAK.RELIABLE B0 ;  /* 0x0000000000003942 */ /* 0x000fea0003800100 */
[----:B------:R-:W-:Y:S05]  /*0880*/  @P3 BRA `(.L_x_18) ;  /* 0x0000000000243947 */ /* 0x000fea0003800000 */
[----:B--2-4-:R-:W2:Y:S01]  /*0890*/  LDS R5, [UR8+0x8] ;  /* 0x00000808ff057984 */ /* 0x014ea20008000800 */
[----:B---3-5:R-:W-:-:S05]  /*08a0*/  IMAD.MOV.U32 R4, RZ, RZ, 0x6000 ;  /* 0x00006000ff047424 */ /* 0x028fca00078e00ff */
[----:B--2---:R-:W-:-:S04]  /*08b0*/  LOP3.LUT R4, R5, 0x6000, R4, 0xd8, !PT ;  /* 0x0000600005047812 */ /* 0x004fc800078ed804 */
[----:B------:R-:W-:-:S05]  /*08c0*/  LOP3.LUT R4, R4, 0x400000, RZ, 0xb8, !PT ;  /* 0x0040000004047812 */ /* 0x000fca00078eb8ff */
[----:B------:R4:W-:Y:S02]  /*08d0*/  STS [UR8+0x8], R4 ;  /* 0x00000804ff007988 */ /* 0x0009e40008000808 */
.L_x_17:
[----:B------:R-:W-:Y:S05]  /*08e0*/  BSYNC.RELIABLE B0 ;  /* 0x0000000000007941 */ /* 0x000fea0003800100 */
.L_x_13:
[----:B--234-:R-:W2:Y:S02]  /*08f0*/  @!P3 LDS R4, [UR8+0x8] ;  /* 0x00000808ff04b984 */ /* 0x01cea40008000800 */
[----:B--2---:R-:W-:-:S05]  /*0900*/  @!P3 LOP3.LUT R4, R4, 0x8000, RZ, 0xb8, !PT ;  /* 0x000080000404b812 */ /* 0x004fca00078eb8ff */
[----:B------:R2:W-:Y:S02]  /*0910*/  @!P3 STS [UR8+0x8], R4 ;  /* 0x00000804ff00b988 */ /* 0x0005e40008000808 */
.L_x_18:
[----:B------:R-:W-:Y:S05]  /*0920*/  BSYNC.RECONVERGENT B1 ;  /* 0x0000000000017941 */ /* 0x000fea0003800200 */
.L_x_12:
[----:B------:R-:W-:Y:S05]  /*0930*/  WARPSYNC.ALL ;  /* 0x0000000000007948 */ /* 0x000fea0003800000 */
[----:B------:R-:W-:Y:S01]  /*0940*/  NOP ;  /* 0x0000000000007918 */ /* 0x000fe20000000000 */
[----:B------:R-:W-:Y:S05]  /*0950*/  @P0 BRA `(.L_x_19) ;  /* 0x0000000000300947 */ /* 0x000fea0003800000 */
[----:B--2345:R-:W2:Y:S01]  /*0960*/  S2R R4, SR_LANEID ;  /* 0x0000000000047919 */ /* 0x03cea20000000000 */
[----:B------:R-:W-:Y:S05]  /*0970*/  WARPSYNC.ALL ;  /* 0x0000000000007948 */ /* 0x000fea0003800000 */
[----:B------:R-:W-:Y:S01]  /*0980*/  NOP ;  /* 0x0000000000007918 */ /* 0x000fe20000000000 */
[----:B--2---:R-:W-:-:S05]  /*0990*/  IMAD.SHL.U32 R8, R4, 0x4, RZ ;  /* 0x0000000404087824 */ /* 0x004fca00078e00ff */
[----:B------:R-:W2:Y:S01]  /*09a0*/  LDS R9, [R8+UR8] ;  /* 0x0000000808097984 */ /* 0x000ea20008000800 */
[----:B------:R-:W-:-:S05]  /*09b0*/  IADD3 R4, P1, PT, R8, UR24, RZ ;  /* 0x0000001808047c10 */ /* 0x000fca000ff3e0ff */
[----:B------:R-:W-:-:S05]  /*09c0*/  IMAD.X R5, RZ, RZ, UR25, P1 ;  /* 0x00000019ff057e24 */ /* 0x000fca00088e06ff */
[----:B--2---:R2:W3:Y:S01]  /*09d0*/  ATOMG.E.EXCH.STRONG.GPU PT, RZ, [R4], R9 ;  /* 0x0000000904ff73a8 */ /* 0x0044e200041ee100 */
[----:B------:R-:W-:-:S04]  /*09e0*/  DEPBAR {5,4,3,2,1,0} ;  /* 0x0000003f0000791a */ /* 0x000fc80000000000 */
[----:B------:R-:W4:Y:S02]  /*09f0*/  CCTL.E.C.LDCU.IV.DEEP [UR24] ;  /* 0x0000000018007540 */ /* 0x000f240009c08000 */
[----:B----4-:R2:W-:Y:S01]  /*0a00*/  UTMACCTL.IV [UR24] ;  /* 0x00000000180079b9 */ /* 0x0105e20008000000 */
[----:B------:R-:W-:Y:S01]  /*0a10*/  NOP ;  /* 0x0000000000007918 */ /* 0x000fe20000000000 */
.L_x_19:
[----:B------:R-:W-:Y:S05]  /*0a20*/  @P0 BRA `(.L_x_20) ;  /* 0x00000000000c0947 */ /* 0x000fea0003800000 */
[----:B------:R0:W-:Y:S01]  /*0a30*/  UTMACMDFLUSH ;  /* 0x00000000000079b7 */ /* 0x0001e20000000000 */
[----:B------:R-:W-:Y:S05]  /*0a40*/  @P0 BRA `(.L_x_20) ;  /* 0x0000000000040947 */ /* 0x000fea0003800000 */
[----:B------:R-:W-:-:S04]  /*0a50*/  DEPBAR.LE SB0, 0x0 ;  /* 0x000080000000791a */ /* 0x000fc80000000000 */
.L_x_20:
[----:B------:R-:W-:Y:S05]  /*0a60*/  WARPSYNC.ALL ;  /* 0x0000000000007948 */ /* 0x000fea0003800000 */
[----:B------:R-:W-:Y:S01]  /*0a70*/  NOP ;  /* 0x0000000000007918 */ /* 0x000fe20000000000 */
[----:B---3--:R-:W-:Y:S06]  /*0a80*/  BAR.SYNC.DEFER_BLOCKING 0x0 ;  /* 0x0000000000007b1d */ /* 0x008fec0000010000 */
[----:B------:R-:W-:Y:S02]  /*0a90*/  BSSY.RECONVERGENT B1, `(.L_x_21) ;  /* 0x000000b000017945 */ /* 0x000fe40003800200 */
[----:B------:R-:W-:Y:S06]  /*0aa0*/  BAR.SYNC.DEFER_BLOCKING 0x0 ;  /* 0x0000000000007b1d */ /* 0x000fec0000010000 */
[----:B------:R3:W-:Y:S01]  /*0ab0*/  @!P0 STS [R3], RZ ;  /* 0x000000ff03008388 */ /* 0x0007e20000000800 */
[----:B------:R-:W-:Y:S01]  /*0ac0*/  NOP ;  /* 0x0000000000007918 */ /* 0x000fe20000000000 */
[----:B------:R-:W-:Y:S05]  /*0ad0*/  @P3 BRA `(.L_x_22) ;  /* 0x0000000000183947 */ /* 0x000fea0003800000 */
[----:B--2-45:R-:W2:Y:S01]  /*0ae0*/  LDS R4, [UR8+0x8] ;  /* 0x00000808ff047984 */ /* 0x034ea20008000800 */
[----:B------:R-:W4:Y:S01]  /*0af0*/  LDC.64 R8, c[0x0][0x388] ;  /* 0x0000e200ff087b82 */ /* 0x000f220000000a00 */
[----:B------:R-:W-:Y:S02]  /*0b00*/  IMAD.MOV.U32 R5, RZ, RZ, 0x70 ;  /* 0x00000070ff057424 */ /* 0x000fe400078e00ff */
[----:B----4-:R4:W-:Y:S03]  /*0b10*/  STS.64 [UR8], R8 ;  /* 0x00000008ff007988 */ /* 0x0109e60008000a08 */
[----:B--2---:R-:W-:-:S05]  /*0b20*/  LOP3.LUT R4, R4, 0x10, R5, 0xd8, !PT ;  /* 0x0000001004047812 */ /* 0x004fca00078ed805 */
[----:B------:R4:W-:Y:S02]  /*0b30*/  STS [UR8+0x8], R4 ;  /* 0x00000804ff007988 */ /* 0x0009e40008000808 */
.L_x_22:
[----:B--2---:R-:W-:Y:S05]  /*0b40*/  BSYNC.RECONVERGENT B1 ;  /* 0x0000000000017941 */ /* 0x004fea0003800200 */
.L_x_21:
[----:B------:R-:W-:Y:S04]  /*0b50*/  BSSY.RECONVERGENT B2, `(.L_x_23) ;  /* 0x000000f000027945 */ /* 0x000fe80003800200 */
[----:B------:R-:W-:Y:S04]  /*0b60*/  BSSY.RELIABLE B1, `(.L_x_24) ;  /* 0x000000c000017945 */ /* 0x000fe80003800100 */
[----:B------:R-:W-:Y:S05]  /*0b70*/  @P3 BRA `(.L_x_25) ;  /* 0x0000000000283947 */ /* 0x000fea0003800000 */
[----:B----45:R-:W2:Y:S01]  /*0b80*/  LDS R4, [UR8+0x34] ;  /* 0x00003408ff047984 */ /* 0x030ea20008000800 */
[----:B------:R-:W-:Y:S01]  /*0b90*/  IMAD.MOV.U32 R5, RZ, RZ, 0x7f000000 ;  /* 0x7f000000ff057424 */ /* 0x000fe200078e00ff */
[----:B------:R-:W-:Y:S05]  /*0ba0*/  @P3 BREAK.RELIABLE B1 ;  /* 0x0000000000013942 */ /* 0x000fea0003800100 */
[----:B--2---:R-:W-:-:S05]  /*0bb0*/  LOP3.LUT R4, R4, 0xff000000, R5, 0xb8, !PT ;  /* 0xff00000004047812 */ /* 0x004fca00078eb805 */
[----:B------:R2:W-:Y:S01]  /*0bc0*/  STS [UR8+0x34], R4 ;  /* 0x00003404ff007988 */ /* 0x0005e20008000808 */
[----:B------:R-:W-:Y:S05]  /*0bd0*/  @P3 BRA `(.L_x_26) ;  /* 0x0000000000183947 */ /* 0x000fea0003800000 */
[----:B------:R-:W4:Y:S01]  /*0be0*/  LDS R5, [UR8+0x38] ;  /* 0x00003808ff057984 */ /* 0x000f220008000800 */
[----:B--2---:R-:W-:-:S05]  /*0bf0*/  IMAD.MOV.U32 R4, RZ, RZ, 0x3f ;  /* 0x0000003fff047424 */ /* 0x004fca00078e00ff */
[----:B----4-:R-:W-:-:S05]  /*0c00*/  LOP3.LUT R4, R5, 0xff, R4, 0xb8, !PT ;  /* 0x000000ff05047812 */ /* 0x010fca00078eb804 */
[----:B------:R2:W-:Y:S02]  /*0c10*/  STS [UR8+0x38], R4 ;  /* 0x00003804ff007988 */ /* 0x0005e40008000808 */
.L_x_25:
[----:B------:R-:W-:Y:S05]  /*0c20*/  BSYNC.RELIABLE B1 ;  /* 0x0000000000017941 */ /* 0x000fea0003800100 */
.L_x_24:
[----:B------:R2:W-:Y:S02]  /*0c30*/  @!P3 STS [UR8+0x20], R6 ;  /* 0x00002006ff00b988 */ /* 0x0005e40008000808 */
.L_x_26:
[----:B------:R-:W-:Y:S05]  /*0c40*/  BSYNC.RECONVERGENT B2 ;  /* 0x0000000000027941 */ /* 0x000fea0003800200 */
.L_x_23:
[----:B------:R-:W-:Y:S05]  /*0c50*/  WARPSYNC.ALL ;  /* 0x0000000000007948 */ /* 0x000fea0003800000 */
[----:B------:R-:W-:Y:S01]  /*0c60*/  NOP ;  /* 0x0000000000007918 */ /* 0x000fe20000000000 */
[----:B--2---:R-:W2:Y:S01]  /*0c70*/  LDC R6, c[0x0][0x39c] ;  /* 0x0000e700ff067b82 */ /* 0x004ea20000000800 */
[----:B------:R-:W-:Y:S01]  /*0c80*/  BSSY.RECONVERGENT B2, `(.L_x_27) ;  /* 0x000000b000027945 */ /* 0x000fe20003800200 */
[----:B--2---:R-:W-:-:S03]  /*0c90*/  VIADD R6, R6, 0xffffffff ;  /* 0xffffffff06067836 */ /* 0x004fc60000000000 */
[----:B------:R-:W-:Y:S05]  /*0ca0*/  @P3 BRA `(.L_x_28) ;  /* 0x0000000000203947 */ /* 0x000fea0003800000 */
[----:B----45:R-:W2:Y:S01]  /*0cb0*/  LDS R4, [UR8+0x1c] ;  /* 0x00001c08ff047984 */ /* 0x030ea20008000800 */
[----:B------:R-:W4:Y:S03]  /*0cc0*/  LDC.64 R10, c[0x0][0x3b0] ;  /* 0x0000ec00ff0a7b82 */ /* 0x000f260000000a00 */
[----:B------:R5:W-:Y:S01]  /*0cd0*/  STS [UR8+0x24], R6 ;  /* 0x00002406ff007988 */ /* 0x000be20008000808 */
[--C-:B----4-:R-:W-:Y:S02]  /*0ce0*/  SHF.R.U32.HI R9, RZ, 0x4, R11.reuse ;  /* 0x00000004ff097819 */ /* 0x110fe4000001160b */
[----:B------:R-:W-:-:S05]  /*0cf0*/  SHF.R.U64 R5, R10, 0x4, R11 ;  /* 0x000000040a057819 */ /* 0x000fca000000120b */
[----:B------:R5:W-:Y:S01]  /*0d00*/  STS [UR8+0xc], R5 ;  /* 0x00000c05ff007988 */ /* 0x000be20008000808 */
[----:B--2---:R-:W-:-:S05]  /*0d10*/  LOP3.LUT R4, R4, 0xf, R9, 0xb8, !PT ;  /* 0x0000000f04047812 */ /* 0x004fca00078eb809 */
[----:B------:R5:W-:Y:S02]  /*0d20*/  STS [UR8+0x1c], R4 ;  /* 0x00001c04ff007988 */ /* 0x000be40008000808 */
.L_x_28:
[----:B------:R-:W-:Y:S05]  /*0d30*/  BSYNC.RECONVERGENT B2 ;  /* 0x0000000000027941 */ /* 0x000fea0003800200 */
.L_x_27:
[----:B------:R-:W-:Y:S04]  /*0d40*/  BSSY.RECONVERGENT B3, `(.L_x_29) ;  /* 0x000001d000037945 */ /* 0x000fe80003800200 */
[----:B------:R-:W-:Y:S04]  /*0d50*/  BSSY.RELIABLE B2, `(.L_x_30) ;  /* 0x0000018000027945 */ /* 0x000fe80003800100 */
[----:B------:R-:W-:Y:S05]  /*0d60*/  @P3 BRA `(.L_x_31) ;  /* 0x00000000001c3947 */ /* 0x000fea0003800000 */
[----:B----45:R-:W2:Y:S02]  /*0d70*/  LDS R4, [UR8+0x34] ;  /* 0x00003408ff047984 */ /* 0x030ea40008000800 */
[----:B--2---:R-:W-:-:S05]  /*0d80*/  LOP3.LUT R4, R4, 0x7, RZ, 0xb8, !PT ;  /* 0x0000000704047812 */ /* 0x004fca00078eb8ff */
[----:B------:R2:W-:Y:S01]  /*0d90*/  STS [UR8+0x34], R4 ;  /* 0x00003404ff007988 */ /* 0x0005e20008000808 */
[----:B------:R-:W-:Y:S05]  /*0da0*/  @P3 BRA `(.L_x_32) ;  /* 0x00000000001c3947 */ /* 0x000fea0003800000 */
[----:B--2---:R-:W2:Y:S02]  /*0db0*/  LDS R4, [UR8+0x34] ;  /* 0x00003408ff047984 */ /* 0x004ea40008000800 */
[----:B--2---:R-:W-:-:S05]  /*0dc0*/  LOP3.LUT R4, R4, 0x38, RZ, 0xb8, !PT ;  /* 0x0000003804047812 */ /* 0x004fca00078eb8ff */
[----:B------:R2:W-:Y:S02]  /*0dd0*/  STS [UR8+0x34], R4 ;  /* 0x00003404ff007988 */ /* 0x0005e40008000808 */
.L_x_31:
[----:B------:R-:W-:Y:S05]  /*0de0*/  @P3 BRA `(.L_x_33) ;  /* 0x00000000001c3947 */ /* 0x000fea0003800000 */
[----:B--2-45:R-:W2:Y:S02]  /*0df0*/  LDS R4, [UR8+0x8] ;  /* 0x00000808ff047984 */ /* 0x034ea40008000800 */
[----:B--2---:R-:W-:-:S05]  /*0e00*/  LOP3.LUT R4, R4, 0x780, RZ, 0xb8, !PT ;  /* 0x0000078004047812 */ /* 0x004fca00078eb8ff */
[----:B------:R4:W-:Y:S02]  /*0e10*/  STS [UR8+0x8], R4 ;  /* 0x00000804ff007988 */ /* 0x0009e40008000808 */
.L_x_32:
[----:B------:R-:W-:Y:S05]  /*0e20*/  @P3 BRA `(.L_x_34) ;  /* 0x0000000000283947 */ /* 0x000fea0003800000 */
[----:B--2-4-:R-:W2:Y:S02]  /*0e30*/  LDS R4, [UR8+0x8] ;  /* 0x00000808ff047984 */ /* 0x014ea40008000800 */
[----:B--2---:R-:W-:-:S05]  /*0e40*/  LOP3.LUT R4, R4, 0x1800, RZ, 0xb8, !PT ;  /* 0x0000180004047812 */ /* 0x004fca00078eb8ff */
[----:B------:R2:W-:Y:S02]  /*0e50*/  STS [UR8+0x8], R4 ;  /* 0x00000804ff007988 */ /* 0x0005e40008000808 */
.L_x_33:
[----:B------:R-:W-:Y:S05]  /*0e60*/  @P3 BREAK.RELIABLE B2 ;  /* 0x0000000000023942 */ /* 0x000fea0003800100 */
[----:B------:R-:W-:Y:S05]  /*0e70*/  @P3 BRA `(.L_x_35) ;  /* 0x0000000000243947 */ /* 0x000fea0003800000 */
[----:B--2-45:R-:W2:Y:S01]  /*0e80*/  LDS R4, [UR8+0x8] ;  /* 0x00000808ff047984 */ /* 0x034ea20008000800 */
[----:B------:R-:W-:-:S05]  /*0e90*/  IMAD.MOV.U32 R5, RZ, RZ, 0x6000 ;  /* 0x00006000ff057424 */ /* 0x000fca00078e00ff */
[----:B--2---:R-:W-:-:S04]  /*0ea0*/  LOP3.LUT R4, R4, 0x6000, R5, 0xd8, !PT ;  /* 0x0000600004047812 */ /* 0x004fc800078ed805 */
[----:B------:R-:W-:-:S05]  /*0eb0*/  LOP3.LUT R4, R4, 0x400000, RZ, 0xb8, !PT ;  /* 0x0040000004047812 */ /* 0x000fca00078eb8ff */
[----:B------:R5:W-:Y:S02]  /*0ec0*/  STS [UR8+0x8], R4 ;  /* 0x00000804ff007988 */ /* 0x000be40008000808 */
.L_x_34:
[----:B------:R-:W-:Y:S05]  /*0ed0*/  BSYNC.RELIABLE B2 ;  /* 0x0000000000027941 */ /* 0x000fea0003800100 */
.L_x_30:
[----:B--2-45:R-:W2:Y:S02]  /*0ee0*/  @!P3 LDS R4, [UR8+0x8] ;  /* 0x00000808ff04b984 */ /* 0x034ea40008000800 */
[----:B--2---:R-:W-:-:S05]  /*0ef0*/  @!P3 LOP3.LUT R4, R4, 0x8000, RZ, 0xb8, !PT ;  /* 0x000080000404b812 */ /* 0x004fca00078eb8ff */
[----:B------:R2:W-:Y:S02]  /*0f00*/  @!P3 STS [UR8+0x8], R4 ;  /* 0x00000804ff00b988 */ /* 0x0005e40008000808 */
.L_x_35:
[----:B------:R-:W-:Y:S05]  /*0f10*/  BSYNC.RECONVERGENT B3 ;  /* 0x0000000000037941 */ /* 0x000fea0003800200 */
.L_x_29:
[----:B------:R-:W-:Y:S05]  /*0f20*/  WARPSYNC.ALL ;  /* 0x0000000000007948 */ /* 0x000fea0003800000 */
[----:B------:R-:W-:Y:S01]  /*0f30*/  NOP ;  /* 0x0000000000007918 */ /* 0x000fe20000000000 */
[----:B------:R-:W-:-:S04]  /*0f40*/  UIADD3 UR5, UPT, UPT, UR4, 0x80, URZ ;  /* 0x0000008004057890 */ /* 0x000fc8000fffe0ff */
[----:B------:R-:W-:-:S04]  /*0f50*/  UIADD3 UR26, UP0, UPT, UR5, UR20, URZ ;  /* 0x00000014051a7290 */ /* 0x000fc8000ff1e0ff */
[----:B------:R-:W-:Y:S01]  /*0f60*/  ULEA.HI.X.SX32 UR27, UR5, UR21, 0x1, UP0 ;  /* 0x00000015051b7291 */ /* 0x000fe200080f0eff */
[----:B------:R-:W-:Y:S11]  /*0f70*/  @P0 BRA `(.L_x_36) ;  /* 0x0000000000300947 */ /* 0x000ff60003800000 */
[----:B--2-45:R-:W2:Y:S01]  /*0f80*/  S2R R4, SR_LANEID ;  /* 0x0000000000047919 */ /* 0x034ea20000000000 */
[----:B------:R-:W-:Y:S05]  /*0f90*/  WARPSYNC.ALL ;  /* 0x0000000000007948 */ /* 0x000fea0003800000 */
[----:B------:R-:W-:Y:S01]  /*0fa0*/  NOP ;  /* 0x0000000000007918 */ /* 0x000fe20000000000 */
[----:B--2---:R-:W-:-:S05]  /*0fb0*/  IMAD.SHL.U32 R8, R4, 0x4, RZ ;  /* 0x0000000404087824 */ /* 0x004fca00078e00ff */
[----:B------:R-:W2:Y:S01]  /*0fc0*/  LDS R9, [R8+UR8] ;  /* 0x0000000808097984 */ /* 0x000ea20008000800 */
[----:B------:R-:W-:-:S05]  /*0fd0*/  IADD3 R4, P1, PT, R8, UR26, RZ ;  /* 0x0000001a08047c10 */ /* 0x000fca000ff3e0ff */
[----:B------:R-:W-:-:S05]  /*0fe0*/  IMAD.X R5, RZ, RZ, UR27, P1 ;  /* 0x0000001bff057e24 */ /* 0x000fca00088e06ff */
[----:B--2---:R2:W4:Y:S01]  /*0ff0*/  ATOMG.E.EXCH.STRONG.GPU PT, RZ, [R4], R9 ;  /* 0x0000000904ff73a8 */ /* 0x00452200041ee100 */
[----:B------:R-:W-:-:S04]  /*1000*/  DEPBAR {5,4,3,2,1,0} ;  /* 0x0000003f0000791a */ /* 0x000fc80000000000 */
[----:B------:R-:W5:Y:S02]  /*1010*/  CCTL.E.C.LDCU.IV.DEEP [UR26] ;  /* 0x000000001a007540 */ /* 0x000f640009c08000 */
[----:B-----5:R2:W-:Y:S01]  /*1020*/  UTMACCTL.IV [UR26] ;  /* 0x000000001a0079b9 */ /* 0x0205e20008000000 */
[----:B------:R-:W-:Y:S01]  /*1030*/  NOP ;  /* 0x0000000000007918 */ /* 0x000fe20000000000 */
.L_x_36:
[----:B------:R-:W-:Y:S05]  /*1040*/  @P0 BRA `(.L_x_37) ;  /* 0x00000000000c0947 */ /* 0x000fea0003800000 */
[----:B------:R0:W-:Y:S01]  /*1050*/  UTMACMDFLUSH ;  /* 0x00000000000079b7 */ /* 0x0001e20000000000 */
[----:B------:R-:W-:Y:S05]  /*1060*/  @P0 BRA `(.L_x_37) ;  /* 0x0000000000040947 */ /* 0x000fea0003800000 */
[----:B------:R-:W-:-:S04]  /*1070*/  DEPBAR.LE SB0, 0x0 ;  /* 0x000080000000791a */ /* 0x000fc80000000000 */
.L_x_37:
[----:B------:R-:W-:Y:S05]  /*1080*/  WARPSYNC.ALL ;  /* 0x0000000000007948 */ /* 0x000fea0003800000 */
[----:B------:R-:W-:Y:S01]  /*1090*/  NOP ;  /* 0x0000000000007918 */ /* 0x000fe20000000000 */
[----:B----4-:R-:W-:Y:S06]  /*10a0*/  BAR.SYNC.DEFER_BLOCKING 0x0 ;  /* 0x0000000000007b1d */ /* 0x010fec0000010000 */
[----:B------:R-:W-:Y:S02]  /*10b0*/  BSSY.RECONVERGENT B3, `(.L_x_38) ;  /* 0x000000b000037945 */ /* 0x000fe40003800200 */
[----:B------:R-:W-:Y:S06]  /*10c0*/  BAR.SYNC.DEFER_BLOCKING 0x0 ;  /* 0x0000000000007b1d */ /* 0x000fec0000010000 */
[----:B------:R4:W-:Y:S01]  /*10d0*/  @!P0 STS [R3], RZ ;  /* 0x000000ff03008388 */ /* 0x0009e20000000800 */
[----:B------:R-:W-:Y:S01]  /*10e0*/  NOP ;  /* 0x0000000000007918 */ /* 0x000fe20000000000 */
[----:B------:R-:W-:Y:S05]  /*10f0*/  @P3 BRA `(.L_x_39) ;  /* 0x0000000000183947 */ /* 0x000fea0003800000 */
[----:B---34-:R-:W3:Y:S01]  /*1100*/  LDS R3, [UR8+0x8] ;  /* 0x00000808ff037984 */ /* 0x018ee20008000800 */
[----:B--2---:R-:W2:Y:S01]  /*1110*/  LDC.64 R8, c[0x0][0x390] ;  /* 0x0000e400ff087b82 */ /* 0x004ea20000000a00 */
[----:B-----5:R-:W-:Y:S02]  /*1120*/  IMAD.MOV.U32 R4, RZ, RZ, 0x70 ;  /* 0x00000070ff047424 */ /* 0x020fe400078e00ff */
[----:B--2---:R2:W-:Y:S03]  /*1130*/  STS.64 [UR8], R8 ;  /* 0x00000008ff007988 */ /* 0x0045e60008000a08 */
[----:B---3--:R-:W-:-:S05]  /*1140*/  LOP3.LUT R3, R3, 0x10, R4, 0xd8, !PT ;  /* 0x0000001003037812 */ /* 0x008fca00078ed804 */
[----:B------:R2:W-:Y:S02]  /*1150*/  STS [UR8+0x8], R3 ;  /* 0x00000803ff007988 */ /* 0x0005e40008000808 */
.L_x_39:
[----:B--2---:R-:W-:Y:S05]  /*1160*/  BSYNC.RECONVERGENT B3 ;  /* 0x0000000000037941 */ /* 0x004fea0003800200 */
.L_x_38:
[----:B------:R-:W-:Y:S04]  /*1170*/  BSSY.RECONVERGENT B4, `(.L_x_40) ;  /* 0x0000033000047945 */ /* 0x000fe80003800200 */
[----:B------:R-:W-:Y:S04]  /*1180*/  BSSY.RELIABLE B3, `(.L_x_41) ;  /* 0x000002e000037945 */ /* 0x000fe80003800100 */
[----:B------:R-:W-:Y:S05]  /*1190*/  @P3 BRA `(.L_x_42) ;  /* 0x0000000000243947 */ /* 0x000fea0003800000 */
[----:B---34-:R-:W2:Y:S01]  /*11a0*/  LDS R3, [UR8+0x34] ;  /* 0x00003408ff037984 */ /* 0x018ea20008000800 */
[----:B-----5:R-:W-:-:S05]  /*11b0*/  IMAD.MOV.U32 R4, RZ, RZ, 0x3f000000 ;  /* 0x3f000000ff047424 */ /* 0x020fca00078e00ff */
[----:B--2---:R-:W-:-:S05]  /*11c0*/  LOP3.LUT R3, R3, 0xff000000, R4, 0xb8, !PT ;  /* 0xff00000003037812 */ /* 0x004fca00078eb804 */
[----:B------:R2:W-:Y:S01]  /*11d0*/  STS [UR8+0x34], R3 ;  /* 0x00003403ff007988 */ /* 0x0005e20008000808 */
[----:B------:R-:W-:Y:S05]  /*11e0*/  @P3 BRA `(.L_x_43) ;  /* 0x0000000000183947 */ /* 0x000fea0003800000 */
[----:B--2---:R-:W2:Y:S01]  /*11f0*/  LDS R3, [UR8+0x38] ;  /* 0x00003808ff037984 */ /* 0x004ea20008000800 */
[----:B------:R-:W-:-:S05]  /*1200*/  IMAD.MOV.U32 R4, RZ, RZ, 0x7f ;  /* 0x0000007fff047424 */ /* 0x000fca00078e00ff */
[----:B--2---:R-:W-:-:S05]  /*1210*/  LOP3.LUT R3, R3, 0xff, R4, 0xb8, !PT ;  /* 0x000000ff03037812 */ /* 0x004fca00078eb804 */
[----:B------:R2:W-:Y:S02]  /*1220*/  STS [UR8+0x38], R3 ;  /* 0x00003803ff007988 */ /* 0x0005e40008000808 */
.L_x_42:
[----:B------:R-:W-:Y:S05]  /*1230*/  @P3 BRA `(.L_x_44) ;  /* 0x00000000000c3947 */ /* 0x000fea0003800000 */
[----:B------:R2:W-:Y:S02]  /*1240*/  STS [UR8+0x20], R6 ;  /* 0x00002006ff007988 */ /* 0x0005e40008000808 */
.L_x_43:
[----:B------:R-:W-:Y:S05]  /*1250*/  @P3 BRA `(.L_x_45) ;  /* 0x0000000000243947 */ /* 0x000fea0003800000 */
[----:B------:R2:W-:Y:S02]  /*1260*/  STS [UR8+0x24], R2 ;  /* 0x00002402ff007988 */ /* 0x0005e40008000808 */
.L_x_44:
[----:B------:R-:W-:Y:S05]  /*1270*/  @P3 BRA `(.L_x_46) ;  /* 0x00000000002c3947 */ /* 0x000fea0003800000 */
[----:B--2---:R-:W2:Y:S01]  /*1280*/  LDS R2, [UR8+0x1c] ;  /* 0x00001c08ff027984 */ /* 0x004ea20008000800 */
[----:B------:R-:W3:Y:S02]  /*1290*/  LDC.64 R8, c[0x0][0x3b8] ;  /* 0x0000ee00ff087b82 */ /* 0x000ee40000000a00 */
[--C-:B---3-5:R-:W-:Y:S02]  /*12a0*/  SHF.R.U32.HI R5, RZ, 0x4, R9.reuse ;  /* 0x00000004ff057819 */ /* 0x128fe40000011609 */
[----:B----4-:R-:W-:-:S05]  /*12b0*/  SHF.R.U64 R3, R8, 0x4, R9 ;  /* 0x0000000408037819 */ /* 0x010fca0000001209 */
[----:B------:R3:W-:Y:S01]  /*12c0*/  STS [UR8+0xc], R3 ;  /* 0x00000c03ff007988 */ /* 0x0007e20008000808 */
[----:B--2---:R-:W-:-:S05]  /*12d0*/  LOP3.LUT R2, R2, 0xf, R5, 0xb8, !PT ;  /* 0x0000000f02027812 */ /* 0x004fca00078eb805 */
[----:B------:R3:W-:Y:S02]  /*12e0*/  STS [UR8+0x1c], R2 ;  /* 0x00001c02ff007988 */ /* 0x0007e40008000808 */
.L_x_45:
[----:B------:R-:W-:Y:S05]  /*12f0*/  @P3 BRA `(.L_x_47) ;  /* 0x00000000001c3947 */ /* 0x000fea0003800000 */
[----:B---3--:R-:W3:Y:S02]  /*1300*/  LDS R2, [UR8+0x34] ;  /* 0x00003408ff027984 */ /* 0x008ee40008000800 */
[----:B---3--:R-:W-:-:S05]  /*1310*/  LOP3.LUT R2, R2, 0x7, RZ, 0xb8, !PT ;  /* 0x0000000702027812 */ /* 0x008fca00078eb8ff */
[----:B------:R3:W-:Y:S02]  /*1320*/  STS [UR8+0x34], R2 ;  /* 0x00003402ff007988 */ /* 0x0007e40008000808 */
.L_x_46:
[----:B------:R-:W-:Y:S05]  /*1330*/  @P3 BRA `(.L_x_48) ;  /* 0x00000000001c3947 */ /* 0x000fea0003800000 */
[----:B--23--:R-:W2:Y:S02]  /*1340*/  LDS R2, [UR8+0x34] ;  /* 0x00003408ff027984 */ /* 0x00cea40008000800 */
[----:B--2---:R-:W-:-:S05]  /*1350*/  LOP3.LUT R2, R2, 0x38, RZ, 0xb8, !PT ;  /* 0x0000003802027812 */ /* 0x004fca00078eb8ff */
[----:B------:R2:W-:Y:S02]  /*1360*/  STS [UR8+0x34], R2 ;  /* 0x00003402ff007988 */ /* 0x0005e40008000808 */
.L_x_47:
[----:B------:R-:W-:Y:S05]  /*1370*/  @P3 BRA `(.L_x_49) ;  /* 0x00000000001c3947 */ /* 0x000fea0003800000 */
[----:B--23--:R-:W2:Y:S02]  /*1380*/  LDS R2, [UR8+0x8] ;  /* 0x00000808ff027984 */ /* 0x00cea40008000800 */
[----:B--2---:R-:W-:-:S05]  /*1390*/  LOP3.LUT R2, R2, 0x780, RZ, 0xb8, !PT ;  /* 0x0000078002027812 */ /* 0x004fca00078eb8ff */
[----:B------:R2:W-:Y:S02]  /*13a0*/  STS [UR8+0x8], R2 ;  /* 0x00000802ff007988 */ /* 0x0005e40008000808 */
.L_x_48:
[----:B------:R-:W-:Y:S05]  /*13b0*/  @P3 BRA `(.L_x_50) ;  /* 0x0000000000283947 */ /* 0x000fea0003800000 */
[----:B--23--:R-:W2:Y:S02]  /*13c0*/  LDS R2, [UR8+0x8] ;  /* 0x00000808ff027984 */ /* 0x00cea40008000800 */
[----:B--2---:R-:W-:-:S05]  /*13d0*/  LOP3.LUT R2, R2, 0x1800, RZ, 0xb8, !PT ;  /* 0x0000180002027812 */ /* 0x004fca00078eb8ff */
[----:B------:R2:W-:Y:S02]  /*13e0*/  STS [UR8+0x8], R2 ;  /* 0x00000802ff007988 */ /* 0x0005e40008000808 */
.L_x_49:
[----:B------:R-:W-:Y:S05]  /*13f0*/  @P3 BREAK.RELIABLE B3 ;  /* 0x0000000000033942 */ /* 0x000fea0003800100 */
[----:B------:R-:W-:Y:S05]  /*1400*/  @P3 BRA `(.L_x_51) ;  /* 0x0000000000243947 */ /* 0x000fea0003800000 */
[----:B--23--:R-:W2:Y:S01]  /*1410*/  LDS R2, [UR8+0x8] ;  /* 0x00000808ff027984 */ /* 0x00cea20008000800 */
[----:B----4-:R-:W-:-:S05]  /*1420*/  IMAD.MOV.U32 R3, RZ, RZ, 0x6000 ;  /* 0x00006000ff037424 */ /* 0x010fca00078e00ff */
[----:B--2---:R-:W-:-:S04]  /*1430*/  LOP3.LUT R2, R2, 0x4000, R3, 0xd8, !PT ;  /* 0x0000400002027812 */ /* 0x004fc800078ed803 */
[----:B------:R-:W-:-:S05]  /*1440*/  LOP3.LUT R2, R2, 0x400000, RZ, 0xb8, !PT ;  /* 0x0040000002027812 */ /* 0x000fca00078eb8ff */
[----:B------:R2:W-:Y:S02]  /*1450*/  STS [UR8+0x8], R2 ;  /* 0x00000802ff007988 */ /* 0x0005e40008000808 */
.L_x_50:
[----:B------:R-:W-:Y:S05]  /*1460*/  BSYNC.RELIABLE B3 ;  /* 0x0000000000037941 */ /* 0x000fea0003800100 */
.L_x_41:
[----:B--23--:R-:W2:Y:S02]  /*1470*/  @!P3 LDS R2, [UR8+0x8] ;  /* 0x00000808ff02b984 */ /* 0x00cea40008000800 */
[----:B--2---:R-:W-:-:S05]  /*1480*/  @!P3 LOP3.LUT R2, R2, 0x8000, RZ, 0xb8, !PT ;  /* 0x000080000202b812 */ /* 0x004fca00078eb8ff */
[----:B------:R2:W-:Y:S02]  /*1490*/  @!P3 STS [UR8+0x8], R2 ;  /* 0x00000802ff00b988 */ /* 0x0005e40008000808 */
.L_x_51:
[----:B------:R-:W-:Y:S05]  /*14a0*/  BSYNC.RECONVERGENT B4 ;  /* 0x0000000000047941 */ /* 0x000fea0003800200 */
.L_x_40:
[----:B------:R-:W-:Y:S05]  /*14b0*/  WARPSYNC.ALL ;  /* 0x0000000000007948 */ /* 0x000fea0003800000 */
[----:B------:R-:W-:Y:S01]  /*14c0*/  NOP ;  /* 0x0000000000007918 */ /* 0x000fe20000000000 */
[----:B------:R-:W-:-:S04]  /*14d0*/  UIADD3 UR4, UPT, UPT, UR4, 0x100, URZ ;  /* 0x0000010004047890 */ /* 0x000fc8000fffe0ff */
[----:B------:R-:W-:-:S04]  /*14e0*/  UIADD3 UR20, UP0, UPT, UR4, UR20, URZ ;  /* 0x0000001404147290 */ /* 0x000fc8000ff1e0ff */
[----:B------:R-:W-:Y:S01]  /*14f0*/  ULEA.HI.X.SX32 UR21, UR4, UR21, 0x1, UP0 ;  /* 0x0000001504157291 */ /* 0x000fe200080f0eff */
[----:B------:R-:W-:Y:S11]  /*1500*/  @P0 BRA `(.L_x_52) ;  /* 0x0000000000300947 */ /* 0x000ff60003800000 */
[----:B--23--:R-:W2:Y:S01]  /*1510*/  S2R R2, SR_LANEID ;  /* 0x0000000000027919 */ /* 0x00cea20000000000 */
[----:B------:R-:W-:Y:S05]  /*1520*/  WARPSYNC.ALL ;  /* 0x0000000000007948 */ /* 0x000fea0003800000 */
[----:B------:R-:W-:Y:S01]  /*1530*/  NOP ;  /* 0x0000000000007918 */ /* 0x000fe20000000000 */
[----:B--2--5:R-:W-:-:S05]  /*1540*/  IMAD.SHL.U32 R4, R2, 0x4, RZ ;  /* 0x0000000402047824 */ /* 0x024fca00078e00ff */
[----:B------:R-:W2:Y:S01]  /*1550*/  LDS R5, [R4+UR8] ;  /* 0x0000000804057984 */ /* 0x000ea20008000800 */
[----:B------:R-:W-:-:S05]  /*1560*/  IADD3 R2, P1, PT, R4, UR20, RZ ;  /* 0x0000001404027c10 */ /* 0x000fca000ff3e0ff */
[----:B----4-:R-:W-:-:S05]  /*1570*/  IMAD.X R3, RZ, RZ, UR21, P1 ;  /* 0x00000015ff037e24 */ /* 0x010fca00088e06ff */
[----:B--2---:R2:W3:Y:S01]  /*1580*/  ATOMG.E.EXCH.STRONG.GPU PT, RZ, [R2], R5 ;  /* 0x0000000502ff73a8 */ /* 0x0044e200041ee100 */
[----:B------:R-:W-:-:S04]  /*1590*/  DEPBAR {5,4,3,2,1,0} ;  /* 0x0000003f0000791a */ /* 0x000fc80000000000 */
[----:B------:R-:W4:Y:S02]  /*15a0*/  CCTL.E.C.LDCU.IV.DEEP [UR20] ;  /* 0x0000000014007540 */ /* 0x000f240009c08000 */
[----:B----4-:R2:W-:Y:S01]  /*15b0*/  UTMACCTL.IV [UR20] ;  /* 0x00000000140079b9 */ /* 0x0105e20008000000 */
[----:B------:R-:W-:Y:S01]  /*15c0*/  NOP ;  /* 0x0000000000007918 */ /* 0x000fe20000000000 */
.L_x_52:
[----:B------:R-:W-:Y:S05]  /*15d0*/  @P0 BRA `(.L_x_53) ;  /* 0x00000000000c0947 */ /* 0x000fea0003800000 */
[----:B------:R0:W-:Y:S01]  /*15e0*/  UTMACMDFLUSH ;  /* 0x00000000000079b7 */ /* 0x0001e20000000000 */
[----:B------:R-:W-:Y:S05]  /*15f0*/  @P0 BRA `(.L_x_53) ;  /* 0x0000000000040947 */ /* 0x000fea0003800000 */
[----:B------:R-:W-:-:S04]  /*1600*/  DEPBAR.LE SB0, 0x0 ;  /* 0x000080000000791a */ /* 0x000fc80000000000 */
.L_x_53:
[----:B------:R-:W-:Y:S05]  /*1610*/  WARPSYNC.ALL ;  /* 0x0000000000007948 */ /* 0x000fea0003800000 */
[----:B------:R-:W-:Y:S01]  /*1620*/  NOP ;  /* 0x0000000000007918 */ /* 0x000fe20000000000 */
[----:B---3--:R-:W-:Y:S01]  /*1630*/  BAR.SYNC.DEFER_BLOCKING 0x0 ;  /* 0x0000000000007b1d */ /* 0x008fe20000010000 */
[----:B--2---:R-:W-:Y:S01]  /*1640*/  SHF.R.U32.HI R2, RZ, 0x5, R0 ;  /* 0x00000005ff027819 */ /* 0x004fe20000011600 */
[----:B------:R-:W-:Y:S01]  /*1650*/  UIADD3 UR12, UPT, UPT, UR8, 0xc010, URZ ;  /* 0x0000c010080c7890 */ /* 0x000fe2000fffe0ff */
[----:B------:R-:W-:Y:S01]  /*1660*/  ISETP.GE.AND P0, PT, R7, 0x1, PT ;  /* 0x000000010700780c */ /* 0x000fe20003f06270 */
[----:B------:R-:W-:Y:S01]  /*1670*/  USHF.L.U32 UR15, UR7, 0x7, URZ ;  /* 0x00000007070f7899 */ /* 0x000fe200080006ff */
[----:B------:R-:W-:Y:S01]  /*1680*/  R2UR UR22, R2 ;  /* 0x00000000021672ca */ /* 0x000fe200000e0000 */
[----:B------:R-:W-:Y:S01]  /*1690*/  VOTEU.ALL UP0, P3 ;  /* 0x0000000000ff7886 */ /* 0x000fe20001800000 */
[----:B------:R-:W-:Y:S01]  /*16a0*/  UMOV UR4, 0x1 ;  /* 0x0000000100047882 */ /* 0x000fe20000000000 */
[----:B------:R-:W-:Y:S01]  /*16b0*/  VOTEU.ALL UP1, P3 ;  /* 0x0000000000ff7886 */ /* 0x000fe20001820000 */
[----:B------:R-:W-:Y:S01]  /*16c0*/  USHF.L.U32 UR19, UR9, 0x6, URZ ;  /* 0x0000000609137899 */ /* 0x000fe200080006ff */
[----:B------:R-:W-:Y:S01]  /*16d0*/  BSSY.RECONVERGENT B4, `(.L_x_54) ;  /* 0x0000018000047945 */ /* 0x000fe20003800200 */
[----:B------:R-:W-:-:S04]  /*16e0*/  @!UP0 UIADD3 UR10, UPT, UPT, -UR4, 0x100000, URZ ;  /* 0x00100000040a8890 */ /* 0x000fc8000fffe1ff */
[----:B------:R-:W-:Y:S02]  /*16f0*/  @!UP0 USHF.L.U32 UR11, UR10, 0xb, URZ ;  /* 0x0000000b0a0b8899 */ /* 0x000fe400080006ff */
[----:B------:R-:W-:Y:S02]  /*1700*/  @!UP0 USHF.L.U32 UR10, UR10, 0x1, URZ ;  /* 0x000000010a0a8899 */ /* 0x000fe400080006ff */
[----:B------:R-:W-:-:S04]  /*1710*/  @!UP0 UIADD3 UR4, UPT, UPT, -UR4, 0x100000, URZ ;  /* 0x0010000004048890 */ /* 0x000fc8000fffe1ff */
[----:B------:R-:W-:Y:S02]  /*1720*/  @!UP0 USHF.L.U32 UR5, UR4, 0xb, URZ ;  /* 0x0000000b04058899 */ /* 0x000fe400080006ff */
[----:B------:R-:W-:Y:S01]  /*1730*/  @!UP0 USHF.L.U32 UR4, UR4, 0x1, URZ ;  /* 0x0000000104048899 */ /* 0x000fe200080006ff */
[----:B------:R-:W-:Y:S01]  /*1740*/  VOTEU.ALL UP0, P3 ;  /* 0x0000000000ff7886 */ /* 0x000fe20001800000 */
[----:B------:R-:W2:Y:S04]  /*1750*/  FENCE.VIEW.ASYNC.S ;  /* 0x00000000000073c6 */ /* 0x000ea80000000000 */
[----:B--2---:R2:W3:Y:S06]  /*1760*/  @!UP0 SYNCS.EXCH.64 URZ, [UR8+0xc000], UR10 ;  /* 0x00c0000a08ff85b2 */ /* 0x0044ec0008000100 */
[----:B------:R2:W3:Y:S02]  /*1770*/  @!UP1 SYNCS.EXCH.64 URZ, [UR8+0xc010], UR4 ;  /* 0x00c0100408ff95b2 */ /* 0x0004e40008000100 */
[----:B---3--:R-:W-:Y:S06]  /*1780*/  BAR.SYNC.DEFER_BLOCKING 0x0 ;  /* 0x0000000000007b1d */ /* 0x008fec0000010000 */
[----:B------:R-:W-:Y:S05]  /*1790*/  @P3 BRA `(.L_x_55) ;  /* 0x00000000002c3947 */ /* 0x000fea0003800000 */
[----:B--2---:R-:W-:Y:S02]  /*17a0*/  UMOV UR4, 0x1 ;  /* 0x0000000100047882 */ /* 0x004fe40000000000 */
[----:B------:R-:W-:-:S04]  /*17b0*/  UIADD3 UR10, UPT, UPT, -UR4, 0x100000, URZ ;  /* 0x00100000040a7890 */ /* 0x000fc8000fffe1ff */
[----:B------:R-:W-:Y:S02]  /*17c0*/  USHF.L.U32 UR11, UR10, 0xb, URZ ;  /* 0x0000000b0a0b7899 */ /* 0x000fe400080006ff */
[----:B------:R-:W-:Y:S02]  /*17d0*/  USHF.L.U32 UR10, UR10, 0x1, URZ ;  /* 0x000000010a0a7899 */ /* 0x000fe400080006ff */
[----:B------:R-:W-:-:S04]  /*17e0*/  UIADD3 UR4, UPT, UPT, -UR4, 0x100000, URZ ;  /* 0x0010000004047890 */ /* 0x000fc8000fffe1ff */
[----:B------:R-:W-:Y:S02]  /*17f0*/  USHF.L.U32 UR5, UR4, 0xb, URZ ;  /* 0x0000000b04057899 */ /* 0x000fe400080006ff */
[----:B------:R-:W-:Y:S01]  /*1800*/  USHF.L.U32 UR4, UR4, 0x1, URZ ;  /* 0x0000000104047899 */ /* 0x000fe200080006ff */
[----:B------:R-:W2:Y:S03]  /*1810*/  FENCE.VIEW.ASYNC.S ;  /* 0x00000000000073c6 */ /* 0x000ea60000000000 */
[----:B--2---:R3:W2:Y:S08]  /*1820*/  SYNCS.EXCH.64 URZ, [UR8+0xc008], UR10 ;  /* 0x00c0080a08ff75b2 */ /* 0x0046b00008000100 */
[----:B------:R3:W4:Y:S02]  /*1830*/  SYNCS.EXCH.64 URZ, [UR8+0xc018], UR4 ;  /* 0x00c0180408ff75b2 */ /* 0x0007240008000100 */
[----:B---3--:R-:W-:Y:S01]  /*1840*/  NOP ;  /* 0x0000000000007918 */ /* 0x008fe20000000000 */
.L_x_55:
[----:B--2---:R-:W-:Y:S05]  /*1850*/  BSYNC.RECONVERGENT B4 ;  /* 0x0000000000047941 */ /* 0x004fea0003800200 */
.L_x_54:
[----:B------:R-:W-:Y:S05]  /*1860*/  @!P0 BRA `(.L_x_56) ;  /* 0x0000000800748947 */ /* 0x000fea0003800000 */
[----:B----4-:R-:W-:Y:S01]  /*1870*/  BAR.SYNC.DEFER_BLOCKING 0x0 ;  /* 0x0000000000007b1d */ /* 0x010fe20000010000 */
[----:B------:R-:W-:Y:S01]  /*1880*/  @!P3 IMAD.MOV.U32 R2, RZ, RZ, 0x6000 ;  /* 0x00006000ff02b424 */ /* 0x000fe200078e00ff */
[----:B------:R-:W-:Y:S02]  /*1890*/  ELECT P1, URZ, PT ;  /* 0x0000000000ff782f */ /* 0x000fe40003820000 */
[----:B------:R-:W-:Y:S02]  /*18a0*/  ELECT P0, URZ, PT ;  /* 0x0000000000ff782f */ /* 0x000fe40003800000 */
[C---:B------:R-:W-:Y:S01]  /*18b0*/  ISETP.LT.U32.AND P1, PT, R36.reuse, 0x20, P1 ;  /* 0x000000202400780c */ /* 0x040fe20000f21070 */
[----:B------:R-:W-:Y:S01]  /*18c0*/  UMOV UR11, UR15 ;  /* 0x0000000f000b7c82 */ /* 0x000fe20008000000 */
[----:B------:R-:W-:Y:S01]  /*18d0*/  ISETP.LT.U32.AND P0, PT, R36, 0x20, P0 ;  /* 0x000000202400780c */ /* 0x000fe20000701070 */
[----:B------:R-:W-:-:S10]  /*18e0*/  UIADD3 UR16, UPT, UPT, UR8, 0x8000, URZ ;  /* 0x0000800008107890 */ /* 0x000fd4000fffe0ff */
[----:B------:R-:W-:Y:S01]  /*18f0*/  VOTEU.ANY UP0, P1 ;  /* 0x0000000000ff7886 */ /* 0x000fe20000800100 */
[----:B------:R-:W-:Y:S01]  /*1900*/  VOTEU.ANY UP2, P1 ;  /* 0x0000000000ff7886 */ /* 0x000fe20000840100 */
[----:B------:R-:W-:Y:S01]  /*1910*/  VOTEU.ANY UP1, P0 ;  /* 0x0000000000ff7886 */ /* 0x000fe20000020100 */
[----:B------:R-:W-:Y:S01]  /*1920*/  VOTEU.ANY UP3, P0 ;  /* 0x0000000000ff7886 */ /* 0x000fe20000060100 */
[----:B------:R2:W-:Y:S01]  /*1930*/  @!P3 SYNCS.ARRIVE.TRANS64 RZ, [UR8+0xc000], R2 ;  /* 0x00c00002ffffb9a7 */ /* 0x0005e20008000008 */
[----:B------:R3:W-:Y:S06]  /*1940*/  MEMBAR.ALL.CTA ;  /* 0x0000000000007992 */ /* 0x0007ec0000008000 */
[----:B---3--:R-:W3:Y:S01]  /*1950*/  FENCE.VIEW.ASYNC.S ;  /* 0x00000000000073c6 */ /* 0x008ee20000000000 */
[----:B------:R-:W-:Y:S01]  /*1960*/  @UP0 UIADD3 UR9, UPT, UPT, UR8, 0xc000, URZ ;  /* 0x0000c00008090890 */ /* 0x000fe2000fffe0ff */
[----:B------:R-:W-:Y:S01]  /*1970*/  @UP0 UMOV UR10, URZ ;  /* 0x000000ff000a0c82 */ /* 0x000fe20008000000 */
[----:B------:R-:W-:Y:S01]  /*1980*/  @UP1 UIADD3 UR17, UPT, UPT, UR8, 0xc000, URZ ;  /* 0x0000c00008111890 */ /* 0x000fe2000fffe0ff */
[----:B------:R-:W-:Y:S01]  /*1990*/  @UP1 UMOV UR18, URZ ;  /* 0x000000ff00121c82 */ /* 0x000fe20008000000 */
[----:B------:R-:W-:Y:S01]  /*19a0*/  UISETP.NE.U32.AND UP0, UPT, UR22, URZ, UPT ;  /* 0x000000ff1600728c */ /* 0x000fe2000bf05070 */
[----:B---3--:R-:W-:Y:S06]  /*19b0*/  BAR.SYNC.DEFER_BLOCKING 0x0 ;  /* 0x0000000000007b1d */ /* 0x008fec0000010000 */
[----:B------:R2:W-:Y:S02]  /*19c0*/  @UP2 UTMALDG.2D [UR8], [UR24] ;  /* 0x00000008180025b4 */ /* 0x0005e40008008000 */
[----:B------:R-:W-:Y:S06]  /*19d0*/  BAR.SYNC.DEFER_BLOCKING 0x0 ;  /* 0x0000000000007b1d */ /* 0x000fec0000010000 */
[----:B------:R2:W-:Y:S02]  /*19e0*/  @UP3 UTMALDG.2D [UR16], [UR26] ;  /* 0x000000101a0035b4 */ /* 0x0005e40008008000 */
[----:B------:R-:W-:Y:S06]  /*19f0*/  BAR.SYNC.DEFER_BLOCKING 0x0 ;  /* 0x0000000000007b1d */ /* 0x000fec0000010000 */
[----:B------:R-:W3:Y:S02]  /*1a00*/  SYNCS.PHASECHK.TRANS64.TRYWAIT P0, [UR8+0xc000], RZ ;  /* 0x00c000ffff0075a7 */ /* 0x000ee40008001108 */
[----:B--23--:R-:W-:Y:S05]  /*1a10*/  @!P0 BRA `(.L_x_57) ;  /* 0x0000000c009c8947 */ /* 0x00cfea0003800000 */
.L_x_71:
[----:B------:R-:W-:Y:S05]  /*1a20*/  BRA.U UP0, `(.L_x_58) ;  /* 0x0000000100747547 */ /* 0x000fea000b800000 */
[----:B------:R-:W-:Y:S02]  /*1a30*/  USHF.R.U32.HI UR6, URZ, 0x4, UR8 ;  /* 0x00000004ff067899 */ /* 0x000fe40008011608 */
[----:B------:R-:W-:Y:S02]  /*1a40*/  USHF.R.U32.HI UR10, URZ, 0x4, UR16 ;  /* 0x00000004ff0a7899 */ /* 0x000fe40008011610 */
[----:B------:R-:W-:Y:S02]  /*1a50*/  USGXT.U32 UR6, UR6, 0xe ;  /* 0x0000000e0606789a */ /* 0x000fe40008000000 */
[----:B------:R-:W-:Y:S02]  /*1a60*/  USGXT.U32 UR10, UR10, 0xe ;  /* 0x0000000e0a0a789a */ /* 0x000fe40008000000 */
[----:B------:R-:W-:Y:S02]  /*1a70*/  UIADD3 UR34, UP0, UPT, UR6, 0x2, URZ ;  /* 0x0000000206227890 */ /* 0x000fe4000ff1e0ff */
[----:B------:R-:W-:Y:S01]  /*1a80*/  UIADD3 UR32, UP1, UPT, UR10, 0x2, URZ ;  /* 0x000000020a207890 */ /* 0x000fe2000ff3e0ff */
[----:B------:R-:W-:Y:S01]  /*1a90*/  UMOV UR4, URZ ;  /* 0x000000ff00047c82 */ /* 0x000fe20008000000 */
[----:B------:R-:W-:Y:S01]  /*1aa0*/  UMOV UR5, URZ ;  /* 0x000000ff00057c82 */ /* 0x000fe20008000000 */
[----:B------:R-:W-:-:S02]  /*1ab0*/  UIADD3.X UR35, UPT, UPT, UR4, 0x40004040, URZ, UP0, !UPT ;  /* 0x4000404004237890 */ /* 0x000fc400087fe4ff */
[----:B------:R-:W-:Y:S02]  /*1ac0*/  UIADD3.X UR33, UPT, UPT, UR5, 0x40004040, URZ, UP1, !UPT ;  /* 0x4000404005217890 */ /* 0x000fe40008ffe4ff */
[----:B------:R-:W-:Y:S02]  /*1ad0*/  UIADD3.64 UR4, UPT, UPT, UR34, 0x2, URZ ;  /* 0x0000000222047897 */ /* 0x000fe4000fffe0ff */
[----:B------:R-:W-:Y:S02]  /*1ae0*/  UIADD3.64 UR16, UPT, UPT, UR32, 0x2, URZ ;  /* 0x0000000220107897 */ /* 0x000fe4000fffe0ff */
[----:B------:R-:W-:Y:S02]  /*1af0*/  UIADD3.64 UR28, UPT, UPT, UR34, 0x4, URZ ;  /* 0x00000004221c7897 */ /* 0x000fe4000fffe0ff */
[----:B------:R-:W-:Y:S01]  /*1b00*/  UIADD3.64 UR30, UPT, UPT, UR32, 0x4, URZ ;  /* 0x00000004201e7897 */ /* 0x000fe2000fffe0ff */
[----:B------:R-:W-:Y:S01]  /*1b10*/  UMOV UR36, 0x0 ;  /* 0x0000000000247882 */ /* 0x000fe20000000000 */
[----:B------:R-:W-:Y:S01]  /*1b20*/  UMOV UR37, 0x8100010 ;  /* 0x0810001000257882 */ /* 0x000fe20000000000 */
[----:B------:R-:W-:Y:S01]  /*1b30*/  UMOV UR7, 0x40004040 ;  /* 0x4000404000077882 */ /* 0x000fe20000000000 */
[----:B------:R-:W-:Y:S01]  /*1b40*/  UMOV UR11, 0x40004040 ;  /* 0x40004040000b7882 */ /* 0x000fe20000000000 */
[----:B------:R-:W-:Y:S01]  /*1b50*/  UMOV UR38, 0x0 ;  /* 0x0000000000267882 */ /* 0x000fe20000000000 */
[----:B------:R-:W-:Y:S01]  /*1b60*/  UMOV UR39, 0x8100010 ;  /* 0x0810001000277882 */ /* 0x000fe20000000000 */
[----:B------:R-:W-:Y:S01]  /*1b70*/  UMOV UR40, 0x0 ;  /* 0x0000000000287882 */ /* 0x000fe20000000000 */
[----:B------:R-:W-:Y:S01]  /*1b80*/  UMOV UR41, 0x8100010 ;  /* 0x0810001000297882 */ /* 0x000fe20000000000 */
[----:B------:R2:W-:Y:S01]  /*1b90*/  UTCQMMA gdesc[UR6], gdesc[UR10], tmem[UR23], tmem[UR36], idesc[UR37], !UPT ;  /* 0x00ff240a060075ea */ /* 0x0005e2000f800317 */
[----:B------:R-:W-:Y:S01]  /*1ba0*/  UMOV UR42, 0x0 ;  /* 0x00000000002a7882 */ /* 0x000fe20000000000 */
[----:B------:R-:W-:Y:S01]  /*1bb0*/  UMOV UR43, 0x8100010 ;  /* 0x08100010002b7882 */ /* 0x000fe20000000000 */
[----:B------:R2:W-:Y:S01]  /*1bc0*/  UTCQMMA gdesc[UR34], gdesc[UR32], tmem[UR23], tmem[UR38], idesc[UR39], UPT ;  /* 0x00ff2620220075ea */ /* 0x0005e2000b800317 */
[----:B------:R2:W-:Y:S01]  /*1bd0*/  UTCQMMA gdesc[UR4], gdesc[UR16], tmem[UR23], tmem[UR40], idesc[UR41], UPT ;  /* 0x00ff2810040075ea */ /* 0x0005e2000b800317 */
[----:B------:R2:W-:Y:S01]  /*1be0*/  UTCQMMA gdesc[UR28], gdesc[UR30], tmem[UR23], tmem[UR42], idesc[UR43], UPT ;  /* 0x00ff2a1e1c0075ea */ /* 0x0005e2000b800317 */
[----:B------:R-:W-:Y:S01]  /*1bf0*/  NOP ;  /* 0x0000000000007918 */ /* 0x000fe20000000000 */
.L_x_58:
[----:B------:R-:W-:Y:S01]  /*1c00*/  ELECT P0, URZ, PT ;  /* 0x0000000000ff782f */ /* 0x000fe20003800000 */
[----:B--2---:R-:W-:Y:S01]  /*1c10*/  UMOV UR4, UR12 ;  /* 0x0000000c00047c82 */ /* 0x004fe20008000000 */
[----:B------:R-:W-:Y:S02]  /*1c20*/  UMOV UR5, URZ ;  /* 0x000000ff00057c82 */ /* 0x000fe40008000000 */
[----:B------:R-:W-:-:S13]  /*1c30*/  ISETP.LT.U32.AND P0, PT, R36, 0x20, P0 ;  /* 0x000000202400780c */ /* 0x000fda0000701070 */
[----:B------:R-:W-:Y:S01]  /*1c40*/  VOTEU.ANY UP0, P0 ;  /* 0x0000000000ff7886 */ /* 0x000fe20000000100 */
[----:B------:R-:W-:Y:S01]  /*1c50*/  VOTEU.ANY UP1, P0 ;  /* 0x0000000000ff7886 */ /* 0x000fe20000020100 */
[----:B------:R-:W-:-:S03]  /*1c60*/  ISETP.GE.U32.AND P0, PT, R7, 0x81, PT ;  /* 0x000000810700780c */ /* 0x000fc60003f06070 */
[----:B------:R-:W-:Y:S02]  /*1c70*/  @UP0 UMOV UR4, UR4 ;  /* 0x0000000400040c82 */ /* 0x000fe40008000000 */
[----:B------:R2:W-:Y:S01]  /*1c80*/  @UP1 UTCBAR [UR4], URZ ;  /* 0x000000ff040013e9 */ /* 0x0005e200080000ff */
[----:B------:R-:W-:Y:S06]  /*1c90*/  BAR.SYNC.DEFER_BLOCKING 0x0 ;  /* 0x0000000000007b1d */ /* 0x000fec0000010000 */
[----:B------:R-:W3:Y:S02]  /*1ca0*/  SYNCS.PHASECHK.TRANS64.TRYWAIT P1, [UR8+0xc010], RZ ;  /* 0x00c010ffff0075a7 */ /* 0x000ee40008021108 */
[----:B--23--:R-:W-:Y:S05]  /*1cb0*/  @!P1 BRA `(.L_x_59) ;  /* 0x0000000c00009947 */ /* 0x00cfea0003800000 */
.L_x_72:
[----:B------:R-:W-:Y:S01]  /*1cc0*/  UMOV UR4, URZ ;  /* 0x000000ff00047c82 */ /* 0x000fe20008000000 */
[----:B------:R-:W-:Y:S05]  /*1cd0*/  @!P0 BRA `(.L_x_56) ;  /* 0x0000000400588947 */ /* 0x000fea0003800000 */
[----:B------:R-:W2:Y:S01]  /*1ce0*/  LDCU UR29, c[0x0][0x3a0] ;  /* 0x00007400ff1d77ac */ /* 0x000ea20008000800 */
[----:B------:R-:W-:Y:S01]  /*1cf0*/  UMOV UR9, 0x1 ;  /* 0x0000000100097882 */ /* 0x000fe20000000000 */
[----:B------:R-:W-:-:S05]  /*1d00*/  UMOV UR14, 0x80 ;  /* 0x00000080000e7882 */ /* 0x000fca0000000000 */
.L_x_63:
[----:B------:R-:W-:Y:S01]  /*1d10*/  BAR.SYNC.DEFER_BLOCKING 0x0 ;  /* 0x0000000000007b1d */ /* 0x000fe20000010000 */
[----:B------:R-:W-:Y:S01]  /*1d20*/  ULEA UR28, UR9, UR8, 0x3 ;  /* 0x00000008091c7291 */ /* 0x000fe2000f8e18ff */
[----:B------:R-:W-:Y:S01]  /*1d30*/  @!P3 IMAD.MOV.U32 R2, RZ, RZ, 0x6000 ;  /* 0x00006000ff02b424 */ /* 0x000fe200078e00ff */
[----:B------:R-:W-:Y:S01]  /*1d40*/  ELECT P1, URZ, PT ;  /* 0x0000000000ff782f */ /* 0x000fe20003820000 */
[----:B------:R-:W-:-:S03]  /*1d50*/  ULEA UR12, UR9, UR8, 0xe ;  /* 0x00000008090c7291 */ /* 0x000fc6000f8e70ff */
[----:B------:R-:W-:Y:S02]  /*1d60*/  ISETP.LT.U32.AND P1, PT, R36, 0x20, P1 ;  /* 0x000000202400780c */ /* 0x000fe40000f21070 */
[----:B------:R-:W-:Y:S01]  /*1d70*/  ELECT P0, URZ, PT ;  /* 0x0000000000ff782f */ /* 0x000fe20003800000 */
[----:B------:R-:W-:-:S03]  /*1d80*/  ULEA UR16, UR9, UR8, 0xd ;  /* 0x0000000809107291 */ /* 0x000fc6000f8e68ff */
[----:B------:R-:W-:Y:S01]  /*1d90*/  ISETP.LT.U32.AND P0, PT, R36, 0x20, P0 ;  /* 0x000000202400780c */ /* 0x000fe20000701070 */
[----:B------:R-:W-:Y:S01]  /*1da0*/  UMOV UR18, UR14 ;  /* 0x0000000e00127c82 */ /* 0x000fe20008000000 */
[----:B------:R-:W-:Y:S02]  /*1db0*/  UIADD3 UR16, UPT, UPT, UR16, 0x8000, URZ ;  /* 0x0000800010107890 */ /* 0x000fe4000fffe0ff */
[----:B------:R-:W-:-:S03]  /*1dc0*/  USHF.L.U32 UR5, UR4, 0x1f, URZ ;  /* 0x0000001f04057899 */ /* 0x000fc600080006ff */
[----:B------:R-:W-:Y:S01]  /*1dd0*/  VOTEU.ANY UP0, P1 ;  /* 0x0000000000ff7886 */ /* 0x000fe20000800100 */
[----:B------:R3:W-:Y:S01]  /*1de0*/  @!P3 SYNCS.ARRIVE.TRANS64 RZ, [UR28+0xc000], R2 ;  /* 0x00c00002ffffb9a7 */ /* 0x0007e2000800001c */
[----:B------:R4:W-:Y:S06]  /*1df0*/  MEMBAR.ALL.CTA ;  /* 0x0000000000007992 */ /* 0x0009ec0000008000 */
[----:B----4-:R-:W4:Y:S01]  /*1e00*/  FENCE.VIEW.ASYNC.S ;  /* 0x00000000000073c6 */ /* 0x010f220000000000 */
[----:B------:R-:W-:Y:S01]  /*1e10*/  @UP0 UIADD3 UR13, UPT, UPT, UR28, 0xc000, URZ ;  /* 0x0000c0001c0d0890 */ /* 0x000fe2000fffe0ff */
[----:B----4-:R-:W-:Y:S01]  /*1e20*/  VOTEU.ANY UP0, P1 ;  /* 0x0000000000ff7886 */ /* 0x010fe20000800100 */
[----:B------:R-:W-:Y:S01]  /*1e30*/  VOTEU.ANY UP1, P0 ;  /* 0x0000000000ff7886 */ /* 0x000fe20000020100 */
[----:B---3--:R-:W-:-:S04]  /*1e40*/  IMAD.U32 R2, RZ, RZ, UR5 ;  /* 0x00000005ff027e24 */ /* 0x008fc8000f8e00ff */
[----:B------:R-:W-:Y:S01]  /*1e50*/  @UP1 UIADD3 UR17, UPT, UPT, UR28, 0xc000, URZ ;  /* 0x0000c0001c111890 */ /* 0x000fe2000fffe0ff */
[----:B------:R-:W-:Y:S01]  /*1e60*/  VOTEU.ANY UP1, P0 ;  /* 0x0000000000ff7886 */ /* 0x000fe20000020100 */
[----:B------:R-:W-:Y:S06]  /*1e70*/  BAR.SYNC.DEFER_BLOCKING 0x0 ;  /* 0x0000000000007b1d */ /* 0x000fec0000010000 */
[----:B------:R3:W-:Y:S01]  /*1e80*/  @UP0 UTMALDG.2D [UR12], [UR24] ;  /* 0x0000000c180005b4 */ /* 0x0007e20008008000 */
[----:B------:R-:W-:Y:S01]  /*1e90*/  UISETP.NE.U32.AND UP0, UPT, UR22, URZ, UPT ;  /* 0x000000ff1600728c */ /* 0x000fe2000bf05070 */
[----:B------:R-:W-:Y:S06]  /*1ea0*/  BAR.SYNC.DEFER_BLOCKING 0x0 ;  /* 0x0000000000007b1d */ /* 0x000fec0000010000 */
[----:B------:R3:W-:Y:S02]  /*1eb0*/  @UP1 UTMALDG.2D [UR16], [UR26] ;  /* 0x000000101a0015b4 */ /* 0x0007e40008008000 */
[----:B------:R-:W-:Y:S06]  /*1ec0*/  BAR.SYNC.DEFER_BLOCKING 0x0 ;  /* 0x0000000000007b1d */ /* 0x000fec0000010000 */
[----:B------:R-:W4:Y:S02]  /*1ed0*/  SYNCS.PHASECHK.TRANS64.TRYWAIT P0, [UR28+0xc000], R2 ;  /* 0x00c00002ff0075a7 */ /* 0x000f24000800111c */
[----:B---34-:R-:W-:Y:S05]  /*1ee0*/  @!P0 BRA `(.L_x_60) ;  /* 0x0000000800808947 */ /* 0x018fea0003800000 */
.L_x_73:
        /* <DEDUP_REMOVED lines=11> */
[----:B------:R-:W-:Y:S02]  /*1fa0*/  UIADD3 UR6, UP0, UPT, UR16, 0x2, URZ ;  /* 0x0000000210067890 */ /* 0x000fe4000ff1e0ff */
[----:B------:R-:W-:Y:S02]  /*1fb0*/  UIADD3 UR32, UP1, UPT, UR30, 0x2, URZ ;  /* 0x000000021e207890 */ /* 0x000fe4000ff3e0ff */
[----:B------:R-:W-:Y:S02]  /*1fc0*/  UIADD3 UR34, UP2, UPT, UR16, 0x4, URZ ;  /* 0x0000000410227890 */ /* 0x000fe4000ff5e0ff */
[----:B------:R-:W-:Y:S02]  /*1fd0*/  UIADD3 UR36, UP3, UPT, UR30, 0x4, URZ ;  /* 0x000000041e247890 */ /* 0x000fe4000ff7e0ff */
[----:B------:R-:W-:-:S02]  /*1fe0*/  UIADD3.X UR7, UPT, UPT, UR17, URZ, URZ, UP0, !UPT ;  /* 0x000000ff11077290 */ /* 0x000fc400087fe4ff */
[----:B------:R-:W-:Y:S02]  /*1ff0*/  UIADD3.X UR33, UPT, UPT, UR31, URZ, URZ, UP1, !UPT ;  /* 0x000000ff1f217290 */ /* 0x000fe40008ffe4ff */
[----:B------:R-:W-:Y:S02]  /*2000*/  UIADD3.X UR35, UPT, UPT, UR17, URZ, URZ, UP2, !UPT ;  /* 0x000000ff11237290 */ /* 0x000fe400097fe4ff */
[----:B------:R-:W-:Y:S01]  /*2010*/  UIADD3.X UR37, UPT, UPT, UR31, URZ, URZ, UP3, !UPT ;  /* 0x000000ff1f257290 */ /* 0x000fe20009ffe4ff */
        /* <DEDUP_REMOVED lines=8> */
[----:B------:R3:W-:Y:S01]  /*20a0*/  UTCQMMA gdesc[UR10], gdesc[UR12], tmem[UR23], tmem[UR38], idesc[UR39], UPT ;  /* 0x00ff260c0a0075ea */ /* 0x0007e2000b800317 */
[----:B------:R-:W-:Y:S01]  /*20b0*/  UMOV UR44, 0x0 ;  /* 0x00000000002c7882 */ /* 0x000fe20000000000 */
[----:B------:R-:W-:Y:S01]  /*20c0*/  UMOV UR45, 0x8100010 ;  /* 0x08100010002d7882 */ /* 0x000fe20000000000 */
[----:B------:R3:W-:Y:S01]  /*20d0*/  UTCQMMA gdesc[UR16], gdesc[UR30], tmem[UR23], tmem[UR40], idesc[UR41], UPT ;  /* 0x00ff281e100075ea */ /* 0x0007e2000b800317 */
[----:B------:R3:W-:Y:S01]  /*20e0*/  UTCQMMA gdesc[UR6], gdesc[UR32], tmem[UR23], tmem[UR42], idesc[UR43], UPT ;  /* 0x00ff2a20060075ea */ /* 0x0007e2000b800317 */
[----:B------:R3:W-:Y:S01]  /*20f0*/  UTCQMMA gdesc[UR34], gdesc[UR36], tmem[UR23], tmem[UR44], idesc[UR45], UPT ;  /* 0x00ff2c24220075ea */ /* 0x0007e2000b800317 */
[----:B------:R-:W-:Y:S01]  /*2100*/  NOP ;  /* 0x0000000000007918 */ /* 0x000fe20000000000 */
.L_x_61:
[----:B------:R-:W-:Y:S01]  /*2110*/  ELECT P0, URZ, PT ;  /* 0x0000000000ff782f */ /* 0x000fe20003800000 */
[----:B---3--:R-:W-:-:S03]  /*2120*/  UIADD3 UR6, UPT, UPT, UR28, 0xc010, URZ ;  /* 0x0000c0101c067890 */ /* 0x008fc6000fffe0ff */
[----:B------:R-:W-:Y:S01]  /*2130*/  ISETP.LT.U32.AND P0, PT, R36, 0x20, P0 ;  /* 0x000000202400780c */ /* 0x000fe20000701070 */
[----:B------:R-:W-:-:S12]  /*2140*/  UMOV UR7, URZ ;  /* 0x000000ff00077c82 */ /* 0x000fd80008000000 */
[----:B------:R-:W-:Y:S01]  /*2150*/  VOTEU.ANY UP0, P0 ;  /* 0x0000000000ff7886 */ /* 0x000fe20000000100 */
[----:B------:R-:W-:-:S04]  /*2160*/  VOTEU.ANY UP1, P0 ;  /* 0x0000000000ff7886 */ /* 0x000fc80000020100 */
[----:B------:R-:W-:Y:S02]  /*2170*/  @UP0 UMOV UR6, UR6 ;  /* 0x0000000600060c82 */ /* 0x000fe40008000000 */
[----:B------:R3:W-:Y:S01]  /*2180*/  @UP1 UTCBAR [UR6], URZ ;  /* 0x000000ff060013e9 */ /* 0x0007e200080000ff */
[----:B------:R-:W-:Y:S06]  /*2190*/  BAR.SYNC.DEFER_BLOCKING 0x0 ;  /* 0x0000000000007b1d */ /* 0x000fec0000010000 */
[----:B------:R-:W4:Y:S02]  /*21a0*/  SYNCS.PHASECHK.TRANS64.TRYWAIT P0, [UR28+0xc010], R2 ;  /* 0x00c01002ff0075a7 */ /* 0x000f24000800111c */
[----:B---34-:R-:W-:Y:S05]  /*21b0*/  @!P0 BRA `(.L_x_62) ;  /* 0x0000000400d88947 */ /* 0x018fea0003800000 */
.L_x_74:
[----:B------:R-:W-:Y:S02]  /*21c0*/  UIADD3 UR9, UPT, UPT, UR9, 0x1, URZ ;  /* 0x0000000109097890 */ /* 0x000fe4000fffe0ff */
[----:B------:R-:W-:Y:S02]  /*21d0*/  UIADD3 UR14, UPT, UPT, UR14, 0x80, URZ ;  /* 0x000000800e0e7890 */ /* 0x000fe4000fffe0ff */
[----:B------:R-:W-:-:S04]  /*21e0*/  UISETP.NE.U32.AND UP0, UPT, UR9, 0x2, UPT ;  /* 0x000000020900788c */ /* 0x000fc8000bf05070 */
[----:B------:R-:W-:Y:S02]  /*21f0*/  USEL UR5, URZ, 0x1, UP0 ;  /* 0x00000001ff057887 */ /* 0x000fe40008000000 */
[----:B------:R-:W-:Y:S02]  /*2200*/  USEL UR9, UR9, URZ, UP0 ;  /* 0x000000ff09097287 */ /* 0x000fe40008000000 */
[----:B--2---:R-:W-:Y:S02]  /*2210*/  UISETP.GE.AND UP0, UPT, UR14, UR29, UPT ;  /* 0x0000001d0e00728c */ /* 0x004fe4000bf06270 */
[----:B------:R-:W-:-:S07]  /*2220*/  ULOP3.LUT UR4, UR4, UR5, URZ, 0x3c, !UPT ;  /* 0x0000000504047292 */ /* 0x000fce000f8e3cff */
[----:B------:R-:W-:Y:S05]  /*2230*/  BRA.U !UP0, `(.L_x_63) ;  /* 0xfffffff908b47547 */ /* 0x000fea000b83ffff */
.L_x_56:
[----:B----4-:R-:W-:Y:S06]  /*2240*/  BAR.SYNC.DEFER_BLOCKING 0x0 ;  /* 0x0000000000007b1d */ /* 0x010fec0000010000 */
[----:B------:R-:W-:Y:S04]  /*2250*/  BSSY.RECONVERGENT B4, `(.L_x_64) ;  /* 0x0000004000047945 */ /* 0x000fe80003800200 */
[----:B------:R-:W-:Y:S05]  /*2260*/  @P3 BRA `(.L_x_65) ;  /* 0x0000000000083947 */ /* 0x000fea0003800000 */
[----:B------:R-:W2:Y:S02]  /*2270*/  SYNCS.CCTL.IV [UR8+0xc000] ;  /* 0x00c00000ff0079b1 */ /* 0x000ea40008000008 */
[----:B--2---:R-:W2:Y:S02]  /*2280*/  SYNCS.CCTL.IV [UR8+0xc010] ;  /* 0x00c01000ff0079b1 */ /* 0x004ea40008000008 */
.L_x_65:
[----:B------:R-:W-:Y:S05]  /*2290*/  BSYNC.RECONVERGENT B4 ;  /* 0x0000000000047941 */ /* 0x000fea0003800200 */
.L_x_64:
[----:B--2---:R-:W-:Y:S06]  /*22a0*/  BAR.SYNC.DEFER_BLOCKING 0x0 ;  /* 0x0000000000007b1d */ /* 0x004fec0000010000 */
[----:B------:R-:W-:Y:S04]  /*22b0*/  BSSY.RECONVERGENT B4, `(.L_x_66) ;  /* 0x0000004000047945 */ /* 0x000fe80003800200 */
[----:B------:R-:W-:Y:S05]  /*22c0*/  @P3 BRA `(.L_x_67) ;  /* 0x0000000000083947 */ /* 0x000fea0003800000 */
[----:B------:R-:W2:Y:S02]  /*22d0*/  SYNCS.CCTL.IV [UR8+0xc008] ;  /* 0x00c00800ff0079b1 */ /* 0x000ea40008000008 */
[----:B--2---:R-:W2:Y:S02]  /*22e0*/  SYNCS.CCTL.IV [UR8+0xc018] ;  /* 0x00c01800ff0079b1 */ /* 0x004ea40008000008 */
.L_x_67:
[----:B------:R-:W-:Y:S05]  /*22f0*/  BSYNC.RECONVERGENT B4 ;  /* 0x0000000000047941 */ /* 0x000fea0003800200 */
.L_x_66:
[----:B------:R-:W-:Y:S01]  /*2300*/  USHF.L.U32 UR4, UR22, 0x15, URZ ;  /* 0x0000001516047899 */ /* 0x000fe200080006ff */
[C---:B------:R-:W-:Y:S01]  /*2310*/  IMAD.SHL.U32 R2, R0.reuse, 0x8, RZ ;  /* 0x0000000800027824 */ /* 0x040fe200078e00ff */
[----:B------:R-:W-:Y:S01]  /*2320*/  USHF.L.U32 UR22, UR22, 0x3, URZ ;  /* 0x0000000316167899 */ /* 0x000fe200080006ff */
[----:B------:R-:W-:Y:S01]  /*2330*/  SHF.R.U32.HI R3, RZ, 0x2, R0 ;  /* 0x00000002ff037819 */ /* 0x000fe20000011600 */
[----:B------:R-:W-:Y:S01]  /*2340*/  ULOP3.LUT UR4, UR4, 0x600000, URZ, 0xc0, !UPT ;  /* 0x0060000004047892 */ /* 0x000fe2000f8ec0ff */
[----:B------:R-:W-:Y:S01]  /*2350*/  IMAD.SHL.U32 R0, R0, 0x40, RZ ;  /* 0x0000004000007824 */ /* 0x000fe200078e00ff */
[----:B------:R-:W-:Y:S01]  /*2360*/  ULOP3.LUT UR22, UR22, 0x20, URZ, 0xc0, !UPT ;  /* 0x0000002016167892 */ /* 0x000fe2000f8ec0ff */
[----:B------:R-:W-:Y:S02]  /*2370*/  LOP3.LUT R2, R2, 0x30, RZ, 0xc0, !PT ;  /* 0x0000003002027812 */ /* 0x000fe400078ec0ff */
[----:B------:R-:W-:Y:S01]  /*2380*/  ELECT P0, URZ, PT ;  /* 0x0000000000ff782f */ /* 0x000fe20003800000 */
[----:B------:R-:W-:Y:S01]  /*2390*/  UIADD3 UR4, UPT, UPT, UR22, UR4, UR23 ;  /* 0x0000000416047290 */ /* 0x000fe2000fffe017 */
[----:B------:R-:W-:Y:S01]  /*23a0*/  LOP3.LUT R3, R2, 0x20, R3, 0x78, !PT ;  /* 0x0000002002037812 */ /* 0x000fe200078e7803 */
[----:B------:R-:W-:Y:S01]  /*23b0*/  UMOV UR9, UR19 ;  /* 0x0000001300097c82 */ /* 0x000fe20008000000 */
[----:B------:R-:W-:Y:S01]  /*23c0*/  ISETP.LT.U32.AND P0, PT, R36, 0x20, P0 ;  /* 0x000000202400780c */ /* 0x000fe20000701070 */
[----:B------:R-:W-:Y:S01]  /*23d0*/  UMOV UR10, UR15 ;  /* 0x0000000f000a7c82 */ /* 0x000fe20008000000 */
[----:B------:R-:W-:-:S04]  /*23e0*/  LOP3.LUT R0, R3, 0x1fc0, R0, 0xf8, !PT ;  /* 0x00001fc003007812 */ /* 0x000fc800078ef800 */
[----:B-----5:R-:W3:Y:S01]  /*23f0*/  LDTM.x32 R4, tmem[UR4] ;  /* 0x00000004000479ee */ /* 0x020ee200082c0000 */
[----:B------:R-:W-:Y:S01]  /*2400*/  LOP3.LUT R2, R0, 0x10, RZ, 0x3c, !PT ;  /* 0x0000001000027812 */ /* 0x000fe200078e3cff */
[----:B------:R-:W-:-:S05]  /*2410*/  NOP ;  /* 0x0000000000007918 */ /* 0x000fca0000000000 */
[----:B---3--:R-:W-:Y:S01]  /*2420*/  VOTEU.ANY UP1, P0 ;  /* 0x0000000000ff7886 */ /* 0x008fe20000020100 */
[----:B------:R-:W-:Y:S01]  /*2430*/  VOTEU.ANY UP0, P0 ;  /* 0x0000000000ff7886 */ /* 0x000fe20000000100 */
[----:B------:R-:W-:Y:S02]  /*2440*/  F2FP.SATFINITE.E4M3.F32.PACK_AB_MERGE_C R6, R7, R6, RZ ;  /* 0x000000060706723e */ /* 0x000fe400048070ff */
[----:B------:R-:W-:Y:S02]  /*2450*/  F2FP.SATFINITE.E4M3.F32.PACK_AB_MERGE_C R10, R11, R10, RZ ;  /* 0x0000000a0b0a723e */ /* 0x000fe400048070ff */
[----:B------:R-:W-:Y:S02]  /*2460*/  F2FP.SATFINITE.E4M3.F32.PACK_AB_MERGE_C R14, R15, R14, RZ ;  /* 0x0000000e0f0e723e */ /* 0x000fe400048070ff */
[----:B------:R-:W-:Y:S02]  /*2470*/  F2FP.SATFINITE.E4M3.F32.PACK_AB_MERGE_C R7, R19, R18, RZ ;  /* 0x000000121307723e */ /* 0x000fe400048070ff */
[----:B------:R-:W-:-:S02]  /*2480*/  F2FP.SATFINITE.E4M3.F32.PACK_AB_MERGE_C R22, R23, R22, RZ ;  /* 0x000000161716723e */ /* 0x000fc400048070ff */
[----:B------:R-:W-:Y:S02]  /*2490*/  F2FP.SATFINITE.E4M3.F32.PACK_AB_MERGE_C R26, R27, R26, RZ ;  /* 0x0000001a1b1a723e */ /* 0x000fe400048070ff */
[----:B------:R-:W-:Y:S02]  /*24a0*/  F2FP.SATFINITE.E4M3.F32.PACK_AB_MERGE_C R30, R31, R30, RZ ;  /* 0x0000001e1f1e723e */ /* 0x000fe400048070ff */
[----:B------:R-:W-:Y:S02]  /*24b0*/  F2FP.SATFINITE.E4M3.F32.PACK_AB_MERGE_C R34, R35, R34, RZ ;  /* 0x000000222322723e */ /* 0x000fe400048070ff */
[----:B------:R-:W-:Y:S02]  /*24c0*/  F2FP.SATFINITE.E4M3.F32.PACK_AB_MERGE_C R4, R5, R4, R6 ;  /* 0x000000040504723e */ /* 0x000fe40004807006 */
[----:B------:R-:W-:Y:S02]  /*24d0*/  F2FP.SATFINITE.E4M3.F32.PACK_AB_MERGE_C R5, R9, R8, R10 ;  /* 0x000000080905723e */ /* 0x000fe4000480700a */
[----:B------:R-:W-:-:S02]  /*24e0*/  F2FP.SATFINITE.E4M3.F32.PACK_AB_MERGE_C R6, R13, R12, R14 ;  /* 0x0000000c0d06723e */ /* 0x000fc4000480700e */
[----:B------:R-:W-:Y:S02]  /*24f0*/  F2FP.SATFINITE.E4M3.F32.PACK_AB_MERGE_C R7, R17, R16, R7 ;  /* 0x000000101107723e */ /* 0x000fe40004807007 */
[----:B------:R-:W-:Y:S02]  /*2500*/  F2FP.SATFINITE.E4M3.F32.PACK_AB_MERGE_C R20, R21, R20, R22 ;  /* 0x000000141514723e */ /* 0x000fe40004807016 */
[----:B------:R-:W-:Y:S01]  /*2510*/  F2FP.SATFINITE.E4M3.F32.PACK_AB_MERGE_C R21, R25, R24, R26 ;  /* 0x000000181915723e */ /* 0x000fe2000480701a */
[----:B--2---:R2:W-:Y:S01]  /*2520*/  STS.128 [R0+UR8], R4 ;  /* 0x0000000400007988 */ /* 0x0045e20008000c08 */
[----:B------:R-:W-:Y:S02]  /*2530*/  F2FP.SATFINITE.E4M3.F32.PACK_AB_MERGE_C R22, R29, R28, R30 ;  /* 0x0000001c1d16723e */ /* 0x000fe4000480701e */
[----:B------:R-:W-:-:S05]  /*2540*/  F2FP.SATFINITE.E4M3.F32.PACK_AB_MERGE_C R23, R33, R32, R34 ;  /* 0x000000202117723e */ /* 0x000fca0004807022 */
[----:B------:R2:W-:Y:S01]  /*2550*/  STS.128 [R2+UR8], R20 ;  /* 0x0000001402007988 */ /* 0x0005e20008000c08 */
[----:B------:R3:W-:Y:S06]  /*2560*/  MEMBAR.ALL.CTA ;  /* 0x0000000000007992 */ /* 0x0007ec0000008000 */
[----:B---3--:R-:W3:Y:S02]  /*2570*/  FENCE.VIEW.ASYNC.S ;  /* 0x00000000000073c6 */ /* 0x008ee40000000000 */
[----:B---3--:R-:W-:Y:S06]  /*2580*/  BAR.SYNC.DEFER_BLOCKING 0x0 ;  /* 0x0000000000007b1d */ /* 0x008fec0000010000 */
[----:B------:R2:W-:Y:S01]  /*2590*/  @UP1 UTMASTG.2D [UR8], [UR20] ;  /* 0x00000008140013b5 */ /* 0x0005e20008008000 */
[----:B------:R0:W-:Y:S01]  /*25a0*/  UTMACMDFLUSH ;  /* 0x00000000000079b7 */ /* 0x0001e20000000000 */
[----:B------:R-:W-:-:S04]  /*25b0*/  DEPBAR.LE SB0, 0x0 ;  /* 0x000080000000791a */ /* 0x000fc80000000000 */
[----:B------:R-:W-:Y:S08]  /*25c0*/  BAR.SYNC.DEFER_BLOCKING 0x0 ;  /* 0x0000000000007b1d */ /* 0x000ff00000010000 */
[----:B------:R-:W-:Y:S06]  /*25d0*/  BAR.SYNC.DEFER_BLOCKING 0x0 ;  /* 0x0000000000007b1d */ /* 0x000fec0000010000 */
[----:B--2---:R-:W-:Y:S05]  /*25e0*/  @P2 BRA `(.L_x_68) ;  /* 0x0000000000a02947 */ /* 0x004fea0003800000 */
[----:B------:R-:W2:Y:S01]  /*25f0*/  S2UR UR5, SR_CgaCtaId ;  /* 0x00000000000579c3 */ /* 0x000ea20000008800 */
[----:B------:R-:W-:Y:S01]  /*2600*/  NOP ;  /* 0x0000000000007918 */ /* 0x000fe20000000000 */
[----:B------:R-:W-:Y:S01]  /*2610*/  UMOV UR4, 0x50 ;  /* 0x0000005000047882 */ /* 0x000fe20000000000 */
[----:B------:R-:W-:Y:S02]  /*2620*/  IMAD.U32 R0, RZ, RZ, UR23 ;  /* 0x00000017ff007e24 */ /* 0x000fe4000f8e00ff */
[----:B------:R-:W-:Y:S02]  /*2630*/  IMAD.MOV.U32 R3, RZ, RZ, 0x3 ;  /* 0x00000003ff037424 */ /* 0x000fe400078e00ff */
[----:B------:R-:W-:Y:S01]  /*2640*/  IMAD.MOV.U32 R7, RZ, RZ, 0x1 ;  /* 0x00000001ff077424 */ /* 0x000fe200078e00ff */
[----:B------:R-:W-:-:S04]  /*2650*/  LOP3.LUT R0, R0, 0xffff, RZ, 0xc0, !PT ;  /* 0x0000ffff00007812 */ /* 0x000fc800078ec0ff */
[----:B------:R-:W-:-:S05]  /*2660*/  SHF.R.U32.HI R0, RZ, 0x5, R0 ;  /* 0x00000005ff007819 */ /* 0x000fca0000011600 */
[----:B------:R-:W-:Y:S01]  /*2670*/  VIADD R2, R0, 0x10 ;  /* 0x0000001000027836 */ /* 0x000fe20000000000 */
[----:B------:R-:W-:Y:S01]  /*2680*/  SHF.L.U32 R0, R3, R0, RZ ;  /* 0x0000000003007219 */ /* 0x000fe200000006ff */
[----:B--2---:R-:W-:-:S03]  /*2690*/  ULEA UR6, UR5, UR4, 0x18 ;  /* 0x0000000405067291 */ /* 0x004fc6000f8ec0ff */
[----:B------:R-:W-:-:S04]  /*26a0*/  SHF.L.U32 R3, R7, R2, RZ ;  /* 0x0000000207037219 */ /* 0x000fc800000006ff */
[----:B------:R-:W-:Y:S02]  /*26b0*/  LOP3.LUT R0, R3, R0, RZ, 0xfc, !PT ;  /* 0x0000000003007212 */ /* 0x000fe400078efcff */
[----:B------:R-:W2:Y:S02]  /*26c0*/  LDS R5, [UR6] ;  /* 0x00000006ff057984 */ /* 0x000ea40008000800 */
[C---:B------:R-:W-:Y:S02]  /*26d0*/  LOP3.LUT R2, R0.reuse, 0xffff, RZ, 0xc0, !PT ;  /* 0x0000ffff00027812 */ /* 0x040fe400078ec0ff */
[----:B--2---:R-:W-:-:S04]  /*26e0*/  LOP3.LUT R3, R0, 0xffff, R5, 0x80, !PT ;  /* 0x0000ffff00037812 */ /* 0x004fc800078e8005 */
[----:B------:R-:W-:-:S13]  /*26f0*/  ISETP.NE.AND P0, PT, R3, R2, PT ;  /* 0x000000020300720c */ /* 0x000fda0003f05270 */
[----:B------:R-:W-:Y:S05]  /*2700*/  @P0 BRA `(.L_x_69) ;  /* 0x0000000000500947 */ /* 0x000fea0003800000 */
[----:B------:R-:W-:Y:S02]  /*2710*/  SHF.R.U32.HI R5, RZ, 0x10, R5 ;  /* 0x00000010ff057819 */ /* 0x000fe40000011605 */
[----:B------:R-:W-:-:S04]  /*2720*/  SHF.R.U32.HI R2, RZ, 0x10, R0 ;  /* 0x00000010ff027819 */ /* 0x000fc80000011600 */
[----:B------:R-:W-:-:S04]  /*2730*/  LOP3.LUT R5, R5, R2, RZ, 0xc0, !PT ;  /* 0x0000000205057212 */ /* 0x000fc800078ec0ff */
[----:B------:R-:W-:-:S13]  /*2740*/  ISETP.NE.AND P0, PT, R5, R2, PT ;  /* 0x000000020500720c */ /* 0x000fda0003f05270 */
[----:B------:R-:W-:Y:S05]  /*2750*/  @P0 BRA `(.L_x_70) ;  /* 0x0000000000300947 */ /* 0x000fea0003800000 */
[----:B------:R-:W-:Y:S01]  /*2760*/  R2UR UR4, R0 ;  /* 0x00000000000472ca */ /* 0x000fe200000e0000 */
[----:B------:R-:W-:Y:S01]  /*2770*/  VOTEU.ANY UR5, UPT, PT ;  /* 0x0000000000057886 */ /* 0x000fe200038e0100 */
[----:B------:R-:W2:Y:S01]  /*2780*/  S2R R0, SR_LANEID ;  /* 0x0000000000007919 */ /* 0x000ea20000000000 */
[----:B------:R-:W-:-:S10]  /*2790*/  UFLO.U32 UR5, UR5 ;  /* 0x00000005000572bd */ /* 0x000fd400080e0000 */
[----:B------:R-:W-:-:S06]  /*27a0*/  ULOP3.LUT UR4, URZ, UR4, URZ, 0x33, !UPT ;  /* 0x00000004ff047292 */ /* 0x000fcc000f8e33ff */
[----:B------:R-:W-:-:S04]  /*27b0*/  IMAD.U32 R2, RZ, RZ, UR4 ;  /* 0x00000004ff027e24 */ /* 0x000fc8000f8e00ff */
[----:B------:R-:W3:Y:S02]  /*27c0*/  REDUX UR7, R2 ;  /* 0x00000000020773c4 */ /* 0x000ee40000000000 */
[----:B------:R4:W-:Y:S01]  /*27d0*/  UTCATOMSWS.AND URZ, UR4 ;  /* 0x0000000400ff79e3 */ /* 0x0009e20008000000 */
[----:B--2---:R-:W-:Y:S01]  /*27e0*/  ISETP.EQ.U32.AND P0, PT, R0, UR5, PT ;  /* 0x0000000500007c0c */ /* 0x004fe2000bf02070 */
[----:B---3--:R-:W-:-:S12]  /*27f0*/  IMAD.U32 R0, RZ, RZ, UR7 ;  /* 0x00000007ff007e24 */ /* 0x008fd8000f8e00ff */
[----:B------:R4:W-:Y:S01]  /*2800*/  @P0 ATOMS.AND RZ, [UR6], R0 ;  /* 0x00000000ffff098c */ /* 0x0009e2000a800006 */
[----:B------:R-:W-:Y:S05]  /*2810*/  BRA `(.L_x_68) ;  /* 0x0000000000147947 */ /* 0x000fea0003800000 */
.L_x_70:
[----:B------:R-:W-:-:S07]  /*2820*/  MOV R2, 0x2840 ;  /* 0x0000284000027802 */ /* 0x000fce0000000f00 */
[----:B-1----:R-:W-:Y:S05]  /*2830*/  CALL.REL.NOINC `($__internal_0_$__cuda_sm10x_tcgen05_guardrail_trap_col_being_dealloced_not_returned_by_alloc) ;  /* 0x0000000000447944 */ /* 0x002fea0003c00000 */
[----:B------:R-:W-:Y:S05]  /*2840*/  BRA `(.L_x_68) ;  /* 0x0000000000087947 */ /* 0x000fea0003800000 */
.L_x_69:
[----:B------:R-:W-:-:S07]  /*2850*/  MOV R2, 0x2870 ;  /* 0x0000287000027802 */ /* 0x000fce0000000f00 */
[----:B-1----:R-:W-:Y:S05]  /*2860*/  CALL.REL.NOINC `($__internal_2_$__cuda_sm10x_tcgen05_guardrail_trap_unallocated_columns_being_dealloced) ;  /* 0x0000000000507944 */ /* 0x002fea0003c00000 */
.L_x_68:
[----:B------:R-:W-:Y:S01]  /*2870*/  NOP ;  /* 0x0000000000007918 */ /* 0x000fe20000000000 */
[----:B----4-:R-:W-:Y:S05]  /*2880*/  EXIT ;  /* 0x000000000000794d */ /* 0x010fea0003800000 */
.L_x_57:
[----:B------:R-:W2:Y:S02]  /*2890*/  SYNCS.PHASECHK.TRANS64.TRYWAIT P0, [UR8+0xc000], RZ ;  /* 0x00c000ffff0075a7 */ /* 0x000ea40008001108 */
[----:B--2---:R-:W-:Y:S05]  /*28a0*/  @!P0 BRA `(.L_x_57) ;  /* 0xfffffffc00f88947 */ /* 0x004fea000383ffff */
[----:B------:R-:W-:Y:S05]  /*28b0*/  BRA `(.L_x_71) ;  /* 0xfffffff000587947 */ /* 0x000fea000383ffff */
.L_x_59:
[----:B------:R-:W2:Y:S02]  /*28c0*/  SYNCS.PHASECHK.TRANS64.TRYWAIT P1, [UR8+0xc010], RZ ;  /* 0x00c010ffff0075a7 */ /* 0x000ea40008021108 */
[----:B--2---:R-:W-:Y:S05]  /*28d0*/  @!P1 BRA `(.L_x_59) ;  /* 0xfffffffc00f89947 */ /* 0x004fea000383ffff */
[----:B------:R-:W-:Y:S05]  /*28e0*/  BRA `(.L_x_72) ;  /* 0xfffffff000f47947 */ /* 0x000fea000383ffff */
.L_x_60:
[----:B------:R-:W3:Y:S02]  /*28f0*/  SYNCS.PHASECHK.TRANS64.TRYWAIT P0, [UR28+0xc000], R2 ;  /* 0x00c00002ff0075a7 */ /* 0x000ee4000800111c */
[----:B---3--:R-:W-:Y:S05]  /*2900*/  @!P0 BRA `(.L_x_60) ;  /* 0xfffffffc00f88947 */ /* 0x008fea000383ffff */
[----:B------:R-:W-:Y:S05]  /*2910*/  BRA `(.L_x_73) ;  /* 0xfffffff400747947 */ /* 0x000fea000383ffff */
.L_x_62:
[----:B------:R-:W3:Y:S02]  /*2920*/  SYNCS.PHASECHK.TRANS64.TRYWAIT P0, [UR28+0xc010], R2 ;  /* 0x00c01002ff0075a7 */ /* 0x000ee4000800111c */
[----:B---3--:R-:W-:Y:S05]  /*2930*/  @!P0 BRA `(.L_x_62) ;  /* 0xfffffffc00f88947 */ /* 0x008fea000383ffff */
[----:B------:R-:W-:Y:S05]  /*2940*/  BRA `(.L_x_74) ;  /* 0xfffffff8001c7947 */ /* 0x000fea000383ffff */
        .weak           $__internal_0_$__cuda_sm10x_tcgen05_guardrail_trap_col_being_dealloced_not_returned_by_alloc
        .type           $__internal_0_$__cuda_sm10x_tcgen05_guardrail_trap_col_being_dealloced_not_returned_by_alloc,@function
        .size           $__internal_0_$__cuda_sm10x_tcgen05_guardrail_trap_col_being_dealloced_not_returned_by_alloc,($__internal_1_$__cuda_sm10x_tcgen05_guardrail_trap_phase_invalid_during_alloc - $__internal_0_$__cuda_sm10x_tcgen05_guardrail_trap_col_being_dealloced_not_returned_by_alloc)
$__internal_0_$__cuda_sm10x_tcgen05_guardrail_trap_col_being_dealloced_not_returned_by_alloc:
[----:B------:R-:W-:Y:S05]  /*2950*/  BPT.TRAP 0x1 ;  /* 0x000000040000795c */ /* 0x000fea0000300000 */
[----:B------:R-:W-:-:S04]  /*2960*/  IMAD.MOV.U32 R3, RZ, RZ, 0x0 ;  /* 0x00000000ff037424 */ /* 0x000fc800078e00ff */
[----:B------:R-:W-:Y:S05]  /*2970*/  RET.REL.NODEC R2 `(gluon_tcgen05) ;  /* 0xffffffd402a07950 */ /* 0x000fea0003c3ffff */
        .weak           $__internal_1_$__cuda_sm10x_tcgen05_guardrail_trap_phase_invalid_during_alloc
        .type           $__internal_1_$__cuda_sm10x_tcgen05_guardrail_trap_phase_invalid_during_alloc,@function
        .size           $__internal_1_$__cuda_sm10x_tcgen05_guardrail_trap_phase_invalid_during_alloc,($__internal_2_$__cuda_sm10x_tcgen05_guardrail_trap_unallocated_columns_being_dealloced - $__internal_1_$__cuda_sm10x_tcgen05_guardrail_trap_phase_invalid_during_alloc)
$__internal_1_$__cuda_sm10x_tcgen05_guardrail_trap_phase_invalid_during_alloc:
[----:B------:R-:W-:Y:S05]  /*2980*/  BPT.TRAP 0x1 ;  /* 0x000000040000795c */ /* 0x000fea0000300000 */
[----:B------:R-:W-:-:S04]  /*2990*/  IMAD.MOV.U32 R3, RZ, RZ, 0x0 ;  /* 0x00000000ff037424 */ /* 0x000fc800078e00ff */
[----:B------:R-:W-:Y:S05]  /*29a0*/  RET.REL.NODEC R2 `(gluon_tcgen05) ;  /* 0xffffffd402947950 */ /* 0x000fea0003c3ffff */
        .weak           $__internal_2_$__cuda_sm10x_tcgen05_guardrail_trap_unallocated_columns_being_dealloced
        .type           $__internal_2_$__cuda_sm10x_tcgen05_guardrail_trap_unallocated_columns_being_dealloced,@function
        .size           $__internal_2_$__cuda_sm10x_tcgen05_guardrail_trap_unallocated_columns_being_dealloced,(.L_x_78 - $__internal_2_$__cuda_sm10x_tcgen05_guardrail_trap_unallocated_columns_being_dealloced)
$__internal_2_$__cuda_sm10x_tcgen05_guardrail_trap_unallocated_columns_being_dealloced:
[----:B------:R-:W-:Y:S05]  /*29b0*/  BPT.TRAP 0x1 ;  /* 0x000000040000795c */ /* 0x000fea0000300000 */
[----:B------:R-:W-:-:S04]  /*29c0*/  IMAD.MOV.U32 R3, RZ, RZ, 0x0 ;  /* 0x00000000ff037424 */ /* 0x000fc800078e00ff */
[----:B------:R-:W-:Y:S05]  /*29d0*/  RET.REL.NODEC R2 `(gluon_tcgen05) ;  /* 0xffffffd402887950 */ /* 0x000fea0003c3ffff */
.L_x_75:
[----:B------:R-:W-:-:S00]  /*29e0*/  BRA `(.L_x_75) ;  /* 0xfffffffc00fc7947 */ /* 0x000fc0000383ffff */
[----:B------:R-:W-:-:S00]  /*29f0*/  NOP ;  /* 0x0000000000007918 */ /* 0x000fc00000000000 */
        /* <DEDUP_REMOVED lines=8> */
.L_x_78:


//--------------------- .nv.shared.gluon_tcgen05  --------------------------
	.section	.nv.shared.gluon_tcgen05,"aw",@nobits
	.sectionflags	@""
	.align	16
	.zero		1024


//--------------------- .nv.shared.reserved.0     --------------------------
	.section	.nv.shared.reserved.0,"aw",@nobits
	.align	8
	.weak		__nv_reservedSMEM_offset_0_alias
	.size		__nv_reservedSMEM_offset_0_alias, 0, 64
	.other		__nv_reservedSMEM_offset_0_alias,@"STO_CUDA_RESERVED_SHARED STV_DEFAULT"
__nv_reservedSMEM_offset_0_alias:
	.zero		0
.nv.shared.reserved.0:
	.zero		64
	.weak		__nv_reservedSMEM_allocation_phase
	.type		__nv_reservedSMEM_allocation_phase,@object
	.size		__nv_reservedSMEM_allocation_phase,(.L_0 - __nv_reservedSMEM_allocation_phase)
__nv_reservedSMEM_allocation_phase:
	.zero		1
.L_0:
	.zero		7
	.weak		__nv_reservedSMEM_devtool_atexit_pc
	.type		__nv_reservedSMEM_devtool_atexit_pc,@object
	.size		__nv_reservedSMEM_devtool_atexit_pc,(__nv_reservedSMEM_allocation_mask - __nv_reservedSMEM_devtool_atexit_pc)
__nv_reservedSMEM_devtool_atexit_pc:
	.zero		8
	.weak		__nv_reservedSMEM_allocation_mask
	.type		__nv_reservedSMEM_allocation_mask,@object
	.size		__nv_reservedSMEM_allocation_mask,(.L_2 - __nv_reservedSMEM_allocation_mask)
__nv_reservedSMEM_allocation_mask:
	.zero		4
.L_2:


//--------------------- .nv.constant0.gluon_tcgen05 --------------------------
	.section	.nv.constant0.gluon_tcgen05,"a",@progbits
	.sectionflags	@""
	.align	4
.nv.constant0.gluon_tcgen05:
	.zero		976


//--------------------- SYMBOLS --------------------------

	.type		.nv.reservedSmem.offset0,@object
	.size		.nv.reservedSmem.offset0,0x4
	.type		.nv.reservedSmem.cap,@object
	.size		.nv.reservedSmem.cap,0x4
